//
// Generated by NVIDIA NVVM Compiler
//
// Compiler Build ID: CL-36424714
// Cuda compilation tools, release 13.0, V13.0.88
// Based on NVVM 20.0.0
//

.version 9.0
.target sm_100
.address_size 64

	// .globl	_Z17kernel_projectionPKiPKfS2_PKhS2_S2_S0_S2_S2_S0_S0_S0_S0_S0_S2_S2_Ph

.visible .entry _Z17kernel_projectionPKiPKfS2_PKhS2_S2_S0_S2_S2_S0_S0_S0_S0_S0_S2_S2_Ph(
	.param .u64 .ptr .align 1 _Z17kernel_projectionPKiPKfS2_PKhS2_S2_S0_S2_S2_S0_S0_S0_S0_S0_S2_S2_Ph_param_0,
	.param .u64 .ptr .align 1 _Z17kernel_projectionPKiPKfS2_PKhS2_S2_S0_S2_S2_S0_S0_S0_S0_S0_S2_S2_Ph_param_1,
	.param .u64 .ptr .align 1 _Z17kernel_projectionPKiPKfS2_PKhS2_S2_S0_S2_S2_S0_S0_S0_S0_S0_S2_S2_Ph_param_2,
	.param .u64 .ptr .align 1 _Z17kernel_projectionPKiPKfS2_PKhS2_S2_S0_S2_S2_S0_S0_S0_S0_S0_S2_S2_Ph_param_3,
	.param .u64 .ptr .align 1 _Z17kernel_projectionPKiPKfS2_PKhS2_S2_S0_S2_S2_S0_S0_S0_S0_S0_S2_S2_Ph_param_4,
	.param .u64 .ptr .align 1 _Z17kernel_projectionPKiPKfS2_PKhS2_S2_S0_S2_S2_S0_S0_S0_S0_S0_S2_S2_Ph_param_5,
	.param .u64 .ptr .align 1 _Z17kernel_projectionPKiPKfS2_PKhS2_S2_S0_S2_S2_S0_S0_S0_S0_S0_S2_S2_Ph_param_6,
	.param .u64 .ptr .align 1 _Z17kernel_projectionPKiPKfS2_PKhS2_S2_S0_S2_S2_S0_S0_S0_S0_S0_S2_S2_Ph_param_7,
	.param .u64 .ptr .align 1 _Z17kernel_projectionPKiPKfS2_PKhS2_S2_S0_S2_S2_S0_S0_S0_S0_S0_S2_S2_Ph_param_8,
	.param .u64 .ptr .align 1 _Z17kernel_projectionPKiPKfS2_PKhS2_S2_S0_S2_S2_S0_S0_S0_S0_S0_S2_S2_Ph_param_9,
	.param .u64 .ptr .align 1 _Z17kernel_projectionPKiPKfS2_PKhS2_S2_S0_S2_S2_S0_S0_S0_S0_S0_S2_S2_Ph_param_10,
	.param .u64 .ptr .align 1 _Z17kernel_projectionPKiPKfS2_PKhS2_S2_S0_S2_S2_S0_S0_S0_S0_S0_S2_S2_Ph_param_11,
	.param .u64 .ptr .align 1 _Z17kernel_projectionPKiPKfS2_PKhS2_S2_S0_S2_S2_S0_S0_S0_S0_S0_S2_S2_Ph_param_12,
	.param .u64 .ptr .align 1 _Z17kernel_projectionPKiPKfS2_PKhS2_S2_S0_S2_S2_S0_S0_S0_S0_S0_S2_S2_Ph_param_13,
	.param .u64 .ptr .align 1 _Z17kernel_projectionPKiPKfS2_PKhS2_S2_S0_S2_S2_S0_S0_S0_S0_S0_S2_S2_Ph_param_14,
	.param .u64 .ptr .align 1 _Z17kernel_projectionPKiPKfS2_PKhS2_S2_S0_S2_S2_S0_S0_S0_S0_S0_S2_S2_Ph_param_15,
	.param .u64 .ptr .align 1 _Z17kernel_projectionPKiPKfS2_PKhS2_S2_S0_S2_S2_S0_S0_S0_S0_S0_S2_S2_Ph_param_16
)
{
	.reg .pred 	%p<27>;
	.reg .b16 	%rs<2>;
	.reg .b32 	%r<46>;
	.reg .b32 	%f<161>;
	.reg .b64 	%rd<104>;
	.reg .b64 	%fd<17>;

	ld.param.u64 	%rd36, [_Z17kernel_projectionPKiPKfS2_PKhS2_S2_S0_S2_S2_S0_S0_S0_S0_S0_S2_S2_Ph_param_13];
	cvta.to.global.u64 	%rd37, %rd36;
	mov.u32 	%r12, %ntid.x;
	mov.u32 	%r13, %ctaid.x;
	mov.u32 	%r14, %tid.x;
	mad.lo.s32 	%r15, %r12, %r13, %r14;
	cvt.u64.u32 	%rd1, %r15;
	ld.global.u32 	%r16, [%rd37];
	cvt.s64.s32 	%rd2, %r16;
	ld.global.u32 	%r17, [%rd37+4];
	cvt.s64.s32 	%rd3, %r17;
	mul.wide.s32 	%rd4, %r17, %r16;
	and.b64  	%rd38, %rd4, -4294967296;
	setp.ne.s64 	%p1, %rd38, 0;
	@%p1 bra 	$L__BB0_2;
	cvt.u32.u64 	%r18, %rd4;
	cvt.u32.u64 	%r19, %rd1;
	div.u32 	%r20, %r19, %r18;
	cvt.u64.u32 	%rd102, %r20;
	bra.uni 	$L__BB0_3;
$L__BB0_2:
	div.s64 	%rd102, %rd1, %rd4;
$L__BB0_3:
	cvt.s64.s32 	%rd39, %rd102;
	mul.lo.s64 	%rd40, %rd39, %rd2;
	mul.lo.s64 	%rd41, %rd40, %rd3;
	sub.s64 	%rd8, %rd1, %rd41;
	or.b64  	%rd42, %rd8, %rd2;
	and.b64  	%rd43, %rd42, -4294967296;
	setp.ne.s64 	%p2, %rd43, 0;
	@%p2 bra 	$L__BB0_5;
	cvt.u32.u64 	%r21, %rd2;
	cvt.u32.u64 	%r22, %rd8;
	div.u32 	%r23, %r22, %r21;
	cvt.u64.u32 	%rd103, %r23;
	bra.uni 	$L__BB0_6;
$L__BB0_5:
	div.s64 	%rd103, %rd8, %rd2;
$L__BB0_6:
	ld.param.u64 	%rd100, [_Z17kernel_projectionPKiPKfS2_PKhS2_S2_S0_S2_S2_S0_S0_S0_S0_S0_S2_S2_Ph_param_15];
	ld.param.u64 	%rd99, [_Z17kernel_projectionPKiPKfS2_PKhS2_S2_S0_S2_S2_S0_S0_S0_S0_S0_S2_S2_Ph_param_14];
	ld.param.u64 	%rd97, [_Z17kernel_projectionPKiPKfS2_PKhS2_S2_S0_S2_S2_S0_S0_S0_S0_S0_S2_S2_Ph_param_11];
	ld.param.u64 	%rd96, [_Z17kernel_projectionPKiPKfS2_PKhS2_S2_S0_S2_S2_S0_S0_S0_S0_S0_S2_S2_Ph_param_10];
	ld.param.u64 	%rd95, [_Z17kernel_projectionPKiPKfS2_PKhS2_S2_S0_S2_S2_S0_S0_S0_S0_S0_S2_S2_Ph_param_9];
	ld.param.u64 	%rd94, [_Z17kernel_projectionPKiPKfS2_PKhS2_S2_S0_S2_S2_S0_S0_S0_S0_S0_S2_S2_Ph_param_8];
	ld.param.u64 	%rd93, [_Z17kernel_projectionPKiPKfS2_PKhS2_S2_S0_S2_S2_S0_S0_S0_S0_S0_S2_S2_Ph_param_7];
	cvta.to.global.u64 	%rd44, %rd95;
	cvta.to.global.u64 	%rd45, %rd94;
	cvta.to.global.u64 	%rd46, %rd93;
	cvta.to.global.u64 	%rd47, %rd99;
	cvta.to.global.u64 	%rd48, %rd100;
	cvt.u32.u64 	%r24, %rd1;
	cvt.u32.u64 	%r25, %rd103;
	mov.b64 	%rd49, 4294967295;
	cvt.u32.u64 	%r26, %rd49;
	cvt.u32.u64 	%r27, %rd2;
	and.b32  	%r28, %r27, %r26;
	cvt.u32.u64 	%r29, %rd102;
	mul.lo.s32 	%r30, %r29, %r28;
	cvt.u32.u64 	%r31, %rd3;
	mul.lo.s32 	%r32, %r30, %r31;
	mad.lo.s32 	%r33, %r25, %r28, %r32;
	sub.s32 	%r34, %r24, %r33;
	ld.global.f32 	%f8, [%rd48];
	cvt.f64.f32 	%fd1, %f8;
	ld.global.f32 	%f9, [%rd47];
	cvt.f64.f32 	%fd2, %f9;
	cvt.rn.f64.s32 	%fd3, %r34;
	add.f64 	%fd4, %fd3, 0d3FE0000000000000;
	fma.rn.f64 	%fd5, %fd4, %fd2, %fd1;
	cvt.rn.f32.f64 	%f1, %fd5;
	ld.global.f32 	%f10, [%rd48+4];
	cvt.f64.f32 	%fd6, %f10;
	ld.global.f32 	%f11, [%rd47+4];
	cvt.f64.f32 	%fd7, %f11;
	cvt.rn.f64.s32 	%fd8, %r25;
	add.f64 	%fd9, %fd8, 0d3FE0000000000000;
	fma.rn.f64 	%fd10, %fd9, %fd7, %fd6;
	cvt.rn.f32.f64 	%f2, %fd10;
	ld.global.f32 	%f12, [%rd48+8];
	cvt.f64.f32 	%fd11, %f12;
	ld.global.f32 	%f13, [%rd47+8];
	cvt.f64.f32 	%fd12, %f13;
	cvt.rn.f64.s32 	%fd13, %r29;
	add.f64 	%fd14, %fd13, 0d3FE0000000000000;
	fma.rn.f64 	%fd15, %fd14, %fd12, %fd11;
	cvt.rn.f32.f64 	%f3, %fd15;
	ld.global.f32 	%f14, [%rd46];
	sub.f32 	%f15, %f1, %f14;
	ld.global.f32 	%f16, [%rd45];
	div.rn.f32 	%f17, %f15, %f16;
	cvt.rmi.f32.f32 	%f18, %f17;
	ld.global.f32 	%f19, [%rd46+4];
	sub.f32 	%f20, %f2, %f19;
	ld.global.f32 	%f21, [%rd45+4];
	div.rn.f32 	%f22, %f20, %f21;
	cvt.rmi.f32.f32 	%f23, %f22;
	ld.global.f32 	%f24, [%rd46+8];
	sub.f32 	%f25, %f3, %f24;
	ld.global.f32 	%f26, [%rd45+8];
	div.rn.f32 	%f27, %f25, %f26;
	cvt.rmi.f32.f32 	%f28, %f27;
	ld.global.u32 	%r35, [%rd44];
	cvt.rn.f32.s32 	%f29, %r35;
	fma.rn.f32 	%f30, %f23, %f29, %f18;
	ld.global.u32 	%r36, [%rd44+4];
	mul.lo.s32 	%r37, %r36, %r35;
	cvt.rn.f32.s32 	%f31, %r37;
	fma.rn.f32 	%f32, %f28, %f31, %f30;
	cvt.rzi.s64.f32 	%rd50, %f32;
	cvta.to.global.u64 	%rd51, %rd97;
	shl.b64 	%rd52, %rd50, 2;
	add.s64 	%rd53, %rd51, %rd52;
	ld.global.u32 	%r44, [%rd53];
	cvta.to.global.u64 	%rd54, %rd96;
	add.s64 	%rd55, %rd54, %rd52;
	ld.global.u32 	%r2, [%rd55];
	setp.lt.s32 	%p3, %r2, 1;
	@%p3 bra 	$L__BB0_13;
	ld.param.u64 	%rd101, [_Z17kernel_projectionPKiPKfS2_PKhS2_S2_S0_S2_S2_S0_S0_S0_S0_S0_S2_S2_Ph_param_16];
	ld.param.u64 	%rd98, [_Z17kernel_projectionPKiPKfS2_PKhS2_S2_S0_S2_S2_S0_S0_S0_S0_S0_S2_S2_Ph_param_12];
	ld.param.u64 	%rd92, [_Z17kernel_projectionPKiPKfS2_PKhS2_S2_S0_S2_S2_S0_S0_S0_S0_S0_S2_S2_Ph_param_6];
	ld.param.u64 	%rd91, [_Z17kernel_projectionPKiPKfS2_PKhS2_S2_S0_S2_S2_S0_S0_S0_S0_S0_S2_S2_Ph_param_5];
	ld.param.u64 	%rd90, [_Z17kernel_projectionPKiPKfS2_PKhS2_S2_S0_S2_S2_S0_S0_S0_S0_S0_S2_S2_Ph_param_4];
	ld.param.u64 	%rd88, [_Z17kernel_projectionPKiPKfS2_PKhS2_S2_S0_S2_S2_S0_S0_S0_S0_S0_S2_S2_Ph_param_2];
	ld.param.u64 	%rd87, [_Z17kernel_projectionPKiPKfS2_PKhS2_S2_S0_S2_S2_S0_S0_S0_S0_S0_S2_S2_Ph_param_1];
	cvta.to.global.u64 	%rd12, %rd87;
	cvta.to.global.u64 	%rd13, %rd88;
	cvta.to.global.u64 	%rd14, %rd90;
	cvta.to.global.u64 	%rd15, %rd91;
	cvta.to.global.u64 	%rd56, %rd101;
	add.s64 	%rd16, %rd56, %rd1;
	neg.s32 	%r45, %r2;
	cvta.to.global.u64 	%rd17, %rd98;
	cvta.to.global.u64 	%rd18, %rd92;
$L__BB0_8:
	mul.wide.s32 	%rd57, %r44, 4;
	add.s64 	%rd58, %rd17, %rd57;
	ld.global.u32 	%r38, [%rd58];
	shl.b32 	%r39, %r38, 2;
	mul.wide.s32 	%rd59, %r39, 4;
	add.s64 	%rd60, %rd18, %rd59;
	ld.global.u32 	%r40, [%rd60];
	ld.global.u32 	%r41, [%rd60+4];
	ld.global.u32 	%r42, [%rd60+8];
	ld.global.u32 	%r43, [%rd60+12];
	mul.lo.s32 	%r6, %r40, 3;
	mul.wide.s32 	%rd61, %r6, 4;
	add.s64 	%rd62, %rd15, %rd61;
	ld.global.f32 	%f33, [%rd62];
	ld.global.f32 	%f34, [%rd62+4];
	ld.global.f32 	%f35, [%rd62+8];
	mul.lo.s32 	%r7, %r41, 3;
	mul.wide.s32 	%rd63, %r7, 4;
	add.s64 	%rd64, %rd15, %rd63;
	ld.global.f32 	%f36, [%rd64];
	ld.global.f32 	%f37, [%rd64+4];
	ld.global.f32 	%f38, [%rd64+8];
	mul.lo.s32 	%r8, %r42, 3;
	mul.wide.s32 	%rd65, %r8, 4;
	add.s64 	%rd66, %rd15, %rd65;
	ld.global.f32 	%f39, [%rd66];
	ld.global.f32 	%f40, [%rd66+4];
	ld.global.f32 	%f41, [%rd66+8];
	mul.lo.s32 	%r9, %r43, 3;
	mul.wide.s32 	%rd67, %r9, 4;
	add.s64 	%rd68, %rd15, %rd67;
	ld.global.f32 	%f42, [%rd68];
	ld.global.f32 	%f43, [%rd68+4];
	ld.global.f32 	%f44, [%rd68+8];
	sub.f32 	%f45, %f1, %f33;
	sub.f32 	%f46, %f2, %f34;
	sub.f32 	%f47, %f3, %f35;
	sub.f32 	%f48, %f1, %f36;
	sub.f32 	%f49, %f2, %f37;
	sub.f32 	%f50, %f3, %f38;
	sub.f32 	%f51, %f36, %f33;
	sub.f32 	%f52, %f37, %f34;
	sub.f32 	%f53, %f38, %f35;
	sub.f32 	%f54, %f39, %f33;
	sub.f32 	%f55, %f40, %f34;
	sub.f32 	%f56, %f41, %f35;
	sub.f32 	%f57, %f42, %f33;
	sub.f32 	%f58, %f43, %f34;
	sub.f32 	%f59, %f44, %f35;
	sub.f32 	%f60, %f39, %f36;
	sub.f32 	%f61, %f40, %f37;
	sub.f32 	%f62, %f41, %f38;
	sub.f32 	%f63, %f42, %f36;
	sub.f32 	%f64, %f43, %f37;
	sub.f32 	%f65, %f44, %f38;
	mul.f32 	%f66, %f62, %f64;
	mul.f32 	%f67, %f61, %f65;
	sub.f32 	%f68, %f66, %f67;
	mul.f32 	%f69, %f60, %f65;
	mul.f32 	%f70, %f62, %f63;
	sub.f32 	%f71, %f69, %f70;
	mul.f32 	%f72, %f61, %f63;
	mul.f32 	%f73, %f60, %f64;
	sub.f32 	%f74, %f72, %f73;
	mul.f32 	%f75, %f49, %f71;
	fma.rn.f32 	%f76, %f48, %f68, %f75;
	fma.rn.f32 	%f77, %f50, %f74, %f76;
	mul.f32 	%f78, %f55, %f59;
	mul.f32 	%f79, %f56, %f58;
	sub.f32 	%f80, %f78, %f79;
	mul.f32 	%f81, %f56, %f57;
	mul.f32 	%f82, %f54, %f59;
	sub.f32 	%f83, %f81, %f82;
	mul.f32 	%f84, %f54, %f58;
	mul.f32 	%f85, %f55, %f57;
	sub.f32 	%f86, %f84, %f85;
	mul.f32 	%f87, %f46, %f83;
	fma.rn.f32 	%f88, %f45, %f80, %f87;
	fma.rn.f32 	%f89, %f47, %f86, %f88;
	mul.f32 	%f90, %f53, %f58;
	mul.f32 	%f91, %f52, %f59;
	sub.f32 	%f92, %f90, %f91;
	mul.f32 	%f93, %f51, %f59;
	mul.f32 	%f94, %f53, %f57;
	sub.f32 	%f95, %f93, %f94;
	mul.f32 	%f96, %f52, %f57;
	mul.f32 	%f97, %f51, %f58;
	sub.f32 	%f98, %f96, %f97;
	mul.f32 	%f99, %f46, %f95;
	fma.rn.f32 	%f100, %f45, %f92, %f99;
	fma.rn.f32 	%f101, %f47, %f98, %f100;
	mul.f32 	%f102, %f52, %f56;
	mul.f32 	%f103, %f53, %f55;
	sub.f32 	%f104, %f102, %f103;
	mul.f32 	%f105, %f53, %f54;
	mul.f32 	%f106, %f51, %f56;
	sub.f32 	%f107, %f105, %f106;
	mul.f32 	%f108, %f51, %f55;
	mul.f32 	%f109, %f52, %f54;
	sub.f32 	%f110, %f108, %f109;
	mul.f32 	%f111, %f46, %f107;
	fma.rn.f32 	%f112, %f45, %f104, %f111;
	fma.rn.f32 	%f113, %f47, %f110, %f112;
	mul.f32 	%f114, %f52, %f83;
	fma.rn.f32 	%f115, %f51, %f80, %f114;
	fma.rn.f32 	%f116, %f53, %f86, %f115;
	abs.f32 	%f117, %f116;
	rcp.rn.f32 	%f118, %f117;
	mul.f32 	%f4, %f77, %f118;
	mul.f32 	%f5, %f89, %f118;
	mul.f32 	%f6, %f101, %f118;
	mul.f32 	%f7, %f113, %f118;
	setp.ltu.f32 	%p4, %f4, 0f00000000;
	setp.gtu.f32 	%p5, %f4, 0f3F800000;
	or.pred  	%p6, %p4, %p5;
	setp.ltu.f32 	%p7, %f5, 0f00000000;
	setp.gtu.f32 	%p8, %f5, 0f3F800000;
	or.pred  	%p9, %p7, %p8;
	or.pred  	%p11, %p6, %p9;
	setp.ltu.f32 	%p12, %f6, 0f00000000;
	setp.gtu.f32 	%p13, %f6, 0f3F800000;
	or.pred  	%p14, %p12, %p13;
	or.pred  	%p16, %p11, %p14;
	setp.ltu.f32 	%p17, %f7, 0f00000000;
	setp.gtu.f32 	%p18, %f7, 0f3F800000;
	or.pred  	%p19, %p17, %p18;
	or.pred  	%p21, %p16, %p19;
	@%p21 bra 	$L__BB0_12;
	add.f32 	%f119, %f4, %f5;
	add.f32 	%f120, %f6, %f119;
	add.f32 	%f121, %f7, %f120;
	cvt.f64.f32 	%fd16, %f121;
	setp.geu.f64 	%p22, %fd16, 0d3FF028F5C28F5C29;
	setp.leu.f64 	%p23, %fd16, 0d3FEFAE147AE147AE;
	or.pred  	%p24, %p22, %p23;
	@%p24 bra 	$L__BB0_12;
	ld.param.u64 	%rd86, [_Z17kernel_projectionPKiPKfS2_PKhS2_S2_S0_S2_S2_S0_S0_S0_S0_S0_S2_S2_Ph_param_0];
	add.s64 	%rd70, %rd14, %rd61;
	ld.global.f32 	%f122, [%rd70];
	ld.global.f32 	%f123, [%rd70+4];
	ld.global.f32 	%f124, [%rd70+8];
	mul.wide.s32 	%rd71, %r7, 4;
	add.s64 	%rd72, %rd14, %rd71;
	ld.global.f32 	%f125, [%rd72];
	ld.global.f32 	%f126, [%rd72+4];
	ld.global.f32 	%f127, [%rd72+8];
	mul.wide.s32 	%rd73, %r8, 4;
	add.s64 	%rd74, %rd14, %rd73;
	ld.global.f32 	%f128, [%rd74];
	ld.global.f32 	%f129, [%rd74+4];
	ld.global.f32 	%f130, [%rd74+8];
	mul.wide.s32 	%rd75, %r9, 4;
	add.s64 	%rd76, %rd14, %rd75;
	ld.global.f32 	%f131, [%rd76];
	ld.global.f32 	%f132, [%rd76+4];
	ld.global.f32 	%f133, [%rd76+8];
	mul.f32 	%f134, %f5, %f125;
	fma.rn.f32 	%f135, %f4, %f122, %f134;
	fma.rn.f32 	%f136, %f6, %f128, %f135;
	fma.rn.f32 	%f137, %f7, %f131, %f136;
	mul.f32 	%f138, %f5, %f126;
	fma.rn.f32 	%f139, %f4, %f123, %f138;
	fma.rn.f32 	%f140, %f6, %f129, %f139;
	fma.rn.f32 	%f141, %f7, %f132, %f140;
	mul.f32 	%f142, %f5, %f127;
	fma.rn.f32 	%f143, %f4, %f124, %f142;
	fma.rn.f32 	%f144, %f6, %f130, %f143;
	fma.rn.f32 	%f145, %f7, %f133, %f144;
	ld.global.f32 	%f146, [%rd13];
	sub.f32 	%f147, %f137, %f146;
	ld.global.f32 	%f148, [%rd12];
	div.rn.f32 	%f149, %f147, %f148;
	ld.global.f32 	%f150, [%rd13+4];
	sub.f32 	%f151, %f141, %f150;
	ld.global.f32 	%f152, [%rd12+4];
	div.rn.f32 	%f153, %f151, %f152;
	ld.global.f32 	%f154, [%rd13+8];
	sub.f32 	%f155, %f145, %f154;
	ld.global.f32 	%f156, [%rd12+8];
	div.rn.f32 	%f157, %f155, %f156;
	cvt.rmi.f32.f32 	%f158, %f149;
	cvt.rzi.s64.f32 	%rd77, %f158;
	cvta.to.global.u64 	%rd78, %rd86;
	ld.global.s32 	%rd79, [%rd78];
	cvt.rmi.f32.f32 	%f159, %f153;
	cvt.rzi.s64.f32 	%rd80, %f159;
	ld.global.s32 	%rd81, [%rd78+4];
	cvt.rmi.f32.f32 	%f160, %f157;
	cvt.rzi.s64.f32 	%rd82, %f160;
	mad.lo.s64 	%rd83, %rd82, %rd81, %rd80;
	mad.lo.s64 	%rd19, %rd83, %rd79, %rd77;
	setp.lt.s64 	%p25, %rd19, 1;
	@%p25 bra 	$L__BB0_12;
	ld.param.u64 	%rd89, [_Z17kernel_projectionPKiPKfS2_PKhS2_S2_S0_S2_S2_S0_S0_S0_S0_S0_S2_S2_Ph_param_3];
	cvta.to.global.u64 	%rd84, %rd89;
	add.s64 	%rd85, %rd84, %rd19;
	ld.global.u8 	%rs1, [%rd85];
	st.global.u8 	[%rd16], %rs1;
$L__BB0_12:
	add.s32 	%r45, %r45, 1;
	setp.ne.s32 	%p26, %r45, 0;
	add.s32 	%r44, %r44, 1;
	@%p26 bra 	$L__BB0_8;
$L__BB0_13:
	ret;

}
	// .globl	_Z8fill_dosPc
.visible .entry _Z8fill_dosPc(
	.param .u64 .ptr .align 1 _Z8fill_dosPc_param_0
)
{
	.reg .b16 	%rs<2>;
	.reg .b32 	%r<5>;
	.reg .b64 	%rd<5>;

	ld.param.u64 	%rd1, [_Z8fill_dosPc_param_0];
	cvta.to.global.u64 	%rd2, %rd1;
	mov.u32 	%r1, %ntid.x;
	mov.u32 	%r2, %ctaid.x;
	mov.u32 	%r3, %tid.x;
	mad.lo.s32 	%r4, %r1, %r2, %r3;
	cvt.u64.u32 	%rd3, %r4;
	add.s64 	%rd4, %rd2, %rd3;
	mov.b16 	%rs1, 2;
	st.global.u8 	[%rd4], %rs1;
	ret;

}


// ===== COMPILED SASS (sm_100) =====

	.target	sm_100

	.elftype	@"ET_EXEC"


//--------------------- .note.nv.tkinfo           --------------------------
	.section	.note.nv.tkinfo,"",@"SHT_NOTE"
	.sectionflags	@"SHF_NOTE_NV_TKINFO"
	.tkinfo
        /*0018*/ 	.word	0x00000002
        /*0030*/ 	.string	""
        /*0030*/ 	.string	"ptxas"
        /*0030*/ 	.string	"Cuda compilation tools, release 13.0, V13.0.88"
        /*0030*/ 	.string	"Build cuda_13.0.r13.0/compiler.36424714_0"
        /*0030*/ 	.string	"-arch sm_100 -m 64 "



//--------------------- .note.nv.cuinfo           --------------------------
	.section	.note.nv.cuinfo,"",@"SHT_NOTE"
	.sectionflags	@"SHF_NOTE_NV_CUINFO"
        /*0018*/ 	.short	0x0002
        /*001a*/ 	.short	0x0064
        /*001c*/ 	.short	0x0082
	.zero		2


//--------------------- .nv.info                  --------------------------
	.section	.nv.info,"",@"SHT_CUDA_INFO"
	.align	4


	//----- nvinfo : EIATTR_REGCOUNT
	.align		4
        /*0000*/ 	.byte	0x04, 0x2f
        /*0002*/ 	.short	(.L_1 - .L_0)
	.align		4
.L_0:
        /*0004*/ 	.word	index@(_Z17kernel_projectionPKiPKfS2_PKhS2_S2_S0_S2_S2_S0_S0_S0_S0_S0_S2_S2_Ph)
        /*0008*/ 	.word	0x00000028


	//----- nvinfo : EIATTR_FRAME_SIZE
	.align		4
.L_1:
        /*000c*/ 	.byte	0x04, 0x11
        /*000e*/ 	.short	(.L_3 - .L_2)
	.align		4
.L_2:
        /*0010*/ 	.word	index@($__internal_2_$__cuda_sm3x_div_rn_noftz_f32_slowpath)
        /*0014*/ 	.word	0x00000000


	//----- nvinfo : EIATTR_FRAME_SIZE
	.align		4
.L_3:
        /*0018*/ 	.byte	0x04, 0x11
        /*001a*/ 	.short	(.L_5 - .L_4)
	.align		4
.L_4:
        /*001c*/ 	.word	index@($__internal_1_$__cuda_sm20_rcp_rn_f32_slowpath)
        /*0020*/ 	.word	0x00000000


	//----- nvinfo : EIATTR_FRAME_SIZE
	.align		4
.L_5:
        /*0024*/ 	.byte	0x04, 0x11
        /*0026*/ 	.short	(.L_7 - .L_6)
	.align		4
.L_6:
        /*0028*/ 	.word	index@($__internal_0_$__cuda_sm20_div_s64)
        /*002c*/ 	.word	0x00000000


	//----- nvinfo : EIATTR_FRAME_SIZE
	.align		4
.L_7:
        /*0030*/ 	.byte	0x04, 0x11
        /*0032*/ 	.short	(.L_9 - .L_8)
	.align		4
.L_8:
        /*0034*/ 	.word	index@(_Z17kernel_projectionPKiPKfS2_PKhS2_S2_S0_S2_S2_S0_S0_S0_S0_S0_S2_S2_Ph)
        /*0038*/ 	.word	0x00000000


	//----- nvinfo : EIATTR_REGCOUNT
	.align		4
.L_9:
        /*003c*/ 	.byte	0x04, 0x2f
        /*003e*/ 	.short	(.L_11 - .L_10)
	.align		4
.L_10:
        /*0040*/ 	.word	index@(_Z8fill_dosPc)
        /*0044*/ 	.word	0x00000006


	//----- nvinfo : EIATTR_FRAME_SIZE
	.align		4
.L_11:
        /*0048*/ 	.byte	0x04, 0x11
        /*004a*/ 	.short	(.L_13 - .L_12)
	.align		4
.L_12:
        /*004c*/ 	.word	index@(_Z8fill_dosPc)
        /*0050*/ 	.word	0x00000000


	//----- nvinfo : EIATTR_MIN_STACK_SIZE
	.align		4
.L_13:
        /*0054*/ 	.byte	0x04, 0x12
        /*0056*/ 	.short	(.L_15 - .L_14)
	.align		4
.L_14:
        /*0058*/ 	.word	index@(_Z8fill_dosPc)
        /*005c*/ 	.word	0x00000000


	//----- nvinfo : EIATTR_MIN_STACK_SIZE
	.align		4
.L_15:
        /*0060*/ 	.byte	0x04, 0x12
        /*0062*/ 	.short	(.L_17 - .L_16)
	.align		4
.L_16:
        /*0064*/ 	.word	index@(_Z17kernel_projectionPKiPKfS2_PKhS2_S2_S0_S2_S2_S0_S0_S0_S0_S0_S2_S2_Ph)
        /*0068*/ 	.word	0x00000000
.L_17:


//--------------------- .nv.compat                --------------------------
	.section	.nv.compat,"",@"SHT_CUDA_COMPAT_INFO"
	.align	4
        /*0000*/ 	.byte	0x02, 0x09, 0x00, 0x00, 0x02, 0x02, 0x01, 0x00, 0x02, 0x05, 0x05, 0x00, 0x03, 0x07, 0x01, 0x01
        /*0010*/ 	.byte	0x02, 0x03, 0x00, 0x00, 0x02, 0x06, 0x01, 0x00, 0x04, 0x0b, 0x08, 0x00, 0x01, 0x00, 0x00, 0x00
        /*0020*/ 	.byte	0x00, 0x00, 0x00, 0x00


//--------------------- .nv.info._Z8fill_dosPc    --------------------------
	.section	.nv.info._Z8fill_dosPc,"",@"SHT_CUDA_INFO"
	.sectionflags	@""
	.align	4


	//----- nvinfo : EIATTR_CUDA_API_VERSION
	.align		4
        /*0000*/ 	.byte	0x04, 0x37
        /*0002*/ 	.short	(.L_19 - .L_18)
.L_18:
        /*0004*/ 	.word	0x00000082


	//----- nvinfo : EIATTR_KPARAM_INFO
	.align		4
.L_19:
        /*0008*/ 	.byte	0x04, 0x17
        /*000a*/ 	.short	(.L_21 - .L_20)
.L_20:
        /*000c*/ 	.word	0x00000000
        /*0010*/ 	.short	0x0000
        /*0012*/ 	.short	0x0000
        /*0014*/ 	.byte	0x00, 0xf5, 0x21, 0x00


	//----- nvinfo : EIATTR_SPARSE_MMA_MASK
	.align		4
.L_21:
        /*0018*/ 	.byte	0x03, 0x50
        /*001a*/ 	.short	0x0000


	//----- nvinfo : EIATTR_MAXREG_COUNT
	.align		4
        /*001c*/ 	.byte	0x03, 0x1b
        /*001e*/ 	.short	0x00ff


	//----- nvinfo : EIATTR_MERCURY_ISA_VERSION
	.align		4
        /*0020*/ 	.byte	0x03, 0x5f
        /*0022*/ 	.short	0x0101


	//----- nvinfo : EIATTR_VRC_CTA_INIT_COUNT
	.align		4
        /*0024*/ 	.byte	0x02, 0x4a
	.zero		1
	.zero		1


	//----- nvinfo : EIATTR_EXIT_INSTR_OFFSETS
	.align		4
        /*0028*/ 	.byte	0x04, 0x1c
        /*002a*/ 	.short	(.L_23 - .L_22)


	//   ....[0]....
.L_22:
        /*002c*/ 	.word	0x000000b0


	//----- nvinfo : EIATTR_CBANK_PARAM_SIZE
	.align		4
.L_23:
        /*0030*/ 	.byte	0x03, 0x19
        /*0032*/ 	.short	0x0008


	//----- nvinfo : EIATTR_PARAM_CBANK
	.align		4
        /*0034*/ 	.byte	0x04, 0x0a
        /*0036*/ 	.short	(.L_25 - .L_24)
	.align		4
.L_24:
        /*0038*/ 	.word	index@(.nv.constant0._Z8fill_dosPc)
        /*003c*/ 	.short	0x0380
        /*003e*/ 	.short	0x0008


	//----- nvinfo : EIATTR_SW_WAR
	.align		4
.L_25:
        /*0040*/ 	.byte	0x04, 0x36
        /*0042*/ 	.short	(.L_27 - .L_26)
.L_26:
        /*0044*/ 	.word	0x00000008
.L_27:


//--------------------- .nv.info._Z17kernel_projectionPKiPKfS2_PKhS2_S2_S0_S2_S2_S0_S0_S0_S0_S0_S2_S2_Ph --------------------------
	.section	.nv.info._Z17kernel_projectionPKiPKfS2_PKhS2_S2_S0_S2_S2_S0_S0_S0_S0_S0_S2_S2_Ph,"",@"SHT_CUDA_INFO"
	.sectionflags	@""
	.align	4


	//----- nvinfo : EIATTR_CUDA_API_VERSION
	.align		4
        /*0000*/ 	.byte	0x04, 0x37
        /*0002*/ 	.short	(.L_29 - .L_28)
.L_28:
        /*0004*/ 	.word	0x00000082


	//----- nvinfo : EIATTR_KPARAM_INFO
	.align		4
.L_29:
        /*0008*/ 	.byte	0x04, 0x17
        /*000a*/ 	.short	(.L_31 - .L_30)
.L_30:
        /*000c*/ 	.word	0x00000000
        /*0010*/ 	.short	0x0010
        /*0012*/ 	.short	0x0080
        /*0014*/ 	.byte	0x00, 0xf5, 0x21, 0x00


	//----- nvinfo : EIATTR_KPARAM_INFO
	.align		4
.L_31:
        /*0018*/ 	.byte	0x04, 0x17
        /*001a*/ 	.short	(.L_33 - .L_32)
.L_32:
        /*001c*/ 	.word	0x00000000
        /*0020*/ 	.short	0x000f
        /*0022*/ 	.short	0x0078
        /*0024*/ 	.byte	0x00, 0xf5, 0x21, 0x00


	//----- nvinfo : EIATTR_KPARAM_INFO
	.align		4
.L_33:
        /*0028*/ 	.byte	0x04, 0x17
        /*002a*/ 	.short	(.L_35 - .L_34)
.L_34:
        /*002c*/ 	.word	0x00000000
        /*0030*/ 	.short	0x000e
        /*0032*/ 	.short	0x0070
        /*0034*/ 	.byte	0x00, 0xf5, 0x21, 0x00


	//----- nvinfo : EIATTR_KPARAM_INFO
	.align		4
.L_35:
        /*0038*/ 	.byte	0x04, 0x17
        /*003a*/ 	.short	(.L_37 - .L_36)
.L_36:
        /*003c*/ 	.word	0x00000000
        /*0040*/ 	.short	0x000d
        /*0042*/ 	.short	0x0068
        /*0044*/ 	.byte	0x00, 0xf5, 0x21, 0x00


	//----- nvinfo : EIATTR_KPARAM_INFO
	.align		4
.L_37:
        /*0048*/ 	.byte	0x04, 0x17
        /*004a*/ 	.short	(.L_39 - .L_38)
.L_38:
        /*004c*/ 	.word	0x00000000
        /*0050*/ 	.short	0x000c
        /*0052*/ 	.short	0x0060
        /*0054*/ 	.byte	0x00, 0xf5, 0x21, 0x00


	//----- nvinfo : EIATTR_KPARAM_INFO
	.align		4
.L_39:
        /*0058*/ 	.byte	0x04, 0x17
        /*005a*/ 	.short	(.L_41 - .L_40)
.L_40:
        /*005c*/ 	.word	0x00000000
        /*0060*/ 	.short	0x000b
        /*0062*/ 	.short	0x0058
        /*0064*/ 	.byte	0x00, 0xf5, 0x21, 0x00


	//----- nvinfo : EIATTR_KPARAM_INFO
	.align		4
.L_41:
        /*0068*/ 	.byte	0x04, 0x17
        /*006a*/ 	.short	(.L_43 - .L_42)
.L_42:
        /*006c*/ 	.word	0x00000000
        /*0070*/ 	.short	0x000a
        /*0072*/ 	.short	0x0050
        /*0074*/ 	.byte	0x00, 0xf5, 0x21, 0x00


	//----- nvinfo : EIATTR_KPARAM_INFO
	.align		4
.L_43:
        /*0078*/ 	.byte	0x04, 0x17
        /*007a*/ 	.short	(.L_45 - .L_44)
.L_44:
        /*007c*/ 	.word	0x00000000
        /*0080*/ 	.short	0x0009
        /*0082*/ 	.short	0x0048
        /*0084*/ 	.byte	0x00, 0xf5, 0x21, 0x00


	//----- nvinfo : EIATTR_KPARAM_INFO
	.align		4
.L_45:
        /*0088*/ 	.byte	0x04, 0x17
        /*008a*/ 	.short	(.L_47 - .L_46)
.L_46:
        /*008c*/ 	.word	0x00000000
        /*0090*/ 	.short	0x0008
        /*0092*/ 	.short	0x0040
        /*0094*/ 	.byte	0x00, 0xf5, 0x21, 0x00


	//----- nvinfo : EIATTR_KPARAM_INFO
	.align		4
.L_47:
        /*0098*/ 	.byte	0x04, 0x17
        /*009a*/ 	.short	(.L_49 - .L_48)
.L_48:
        /*009c*/ 	.word	0x00000000
        /*00a0*/ 	.short	0x0007
        /*00a2*/ 	.short	0x0038
        /*00a4*/ 	.byte	0x00, 0xf5, 0x21, 0x00


	//----- nvinfo : EIATTR_KPARAM_INFO
	.align		4
.L_49:
        /*00a8*/ 	.byte	0x04, 0x17
        /*00aa*/ 	.short	(.L_51 - .L_50)
.L_50:
        /*00ac*/ 	.word	0x00000000
        /*00b0*/ 	.short	0x0006
        /*00b2*/ 	.short	0x0030
        /*00b4*/ 	.byte	0x00, 0xf5, 0x21, 0x00


	//----- nvinfo : EIATTR_KPARAM_INFO
	.align		4
.L_51:
        /*00b8*/ 	.byte	0x04, 0x17
        /*00ba*/ 	.short	(.L_53 - .L_52)
.L_52:
        /*00bc*/ 	.word	0x00000000
        /*00c0*/ 	.short	0x0005
        /*00c2*/ 	.short	0x0028
        /*00c4*/ 	.byte	0x00, 0xf5, 0x21, 0x00


	//----- nvinfo : EIATTR_KPARAM_INFO
	.align		4
.L_53:
        /*00c8*/ 	.byte	0x04, 0x17
        /*00ca*/ 	.short	(.L_55 - .L_54)
.L_54:
        /*00cc*/ 	.word	0x00000000
        /*00d0*/ 	.short	0x0004
        /*00d2*/ 	.short	0x0020
        /*00d4*/ 	.byte	0x00, 0xf5, 0x21, 0x00


	//----- nvinfo : EIATTR_KPARAM_INFO
	.align		4
.L_55:
        /*00d8*/ 	.byte	0x04, 0x17
        /*00da*/ 	.short	(.L_57 - .L_56)
.L_56:
        /*00dc*/ 	.word	0x00000000
        /*00e0*/ 	.short	0x0003
        /*00e2*/ 	.short	0x0018
        /*00e4*/ 	.byte	0x00, 0xf5, 0x21, 0x00


	//----- nvinfo : EIATTR_KPARAM_INFO
	.align		4
.L_57:
        /*00e8*/ 	.byte	0x04, 0x17
        /*00ea*/ 	.short	(.L_59 - .L_58)
.L_58:
        /*00ec*/ 	.word	0x00000000
        /*00f0*/ 	.short	0x0002
        /*00f2*/ 	.short	0x0010
        /*00f4*/ 	.byte	0x00, 0xf5, 0x21, 0x00


	//----- nvinfo : EIATTR_KPARAM_INFO
	.align		4
.L_59:
        /*00f8*/ 	.byte	0x04, 0x17
        /*00fa*/ 	.short	(.L_61 - .L_60)
.L_60:
        /*00fc*/ 	.word	0x00000000
        /*0100*/ 	.short	0x0001
        /*0102*/ 	.short	0x0008
        /*0104*/ 	.byte	0x00, 0xf5, 0x21, 0x00


	//----- nvinfo : EIATTR_KPARAM_INFO
	.align		4
.L_61:
        /*0108*/ 	.byte	0x04, 0x17
        /*010a*/ 	.short	(.L_63 - .L_62)
.L_62:
        /*010c*/ 	.word	0x00000000
        /*0110*/ 	.short	0x0000
        /*0112*/ 	.short	0x0000
        /*0114*/ 	.byte	0x00, 0xf5, 0x21, 0x00


	//----- nvinfo : EIATTR_SPARSE_MMA_MASK
	.align		4
.L_63:
        /*0118*/ 	.byte	0x03, 0x50
        /*011a*/ 	.short	0x0000


	//----- nvinfo : EIATTR_MAXREG_COUNT
	.align		4
        /*011c*/ 	.byte	0x03, 0x1b
        /*011e*/ 	.short	0x00ff


	//----- nvinfo : EIATTR_MERCURY_ISA_VERSION
	.align		4
        /*0120*/ 	.byte	0x03, 0x5f
        /*0122*/ 	.short	0x0101


	//----- nvinfo : EIATTR_VRC_CTA_INIT_COUNT
	.align		4
        /*0124*/ 	.byte	0x02, 0x4a
	.zero		1
	.zero		1


	//----- nvinfo : EIATTR_EXIT_INSTR_OFFSETS
	.align		4
        /*0128*/ 	.byte	0x04, 0x1c
        /*012a*/ 	.short	(.L_65 - .L_64)


	//   ....[0]....
.L_64:
        /*012c*/ 	.word	0x00000b90


	//   ....[1]....
        /*0130*/ 	.word	0x00001b40


	//----- nvinfo : EIATTR_CRS_STACK_SIZE
	.align		4
.L_65:
        /*0134*/ 	.byte	0x04, 0x1e
        /*0136*/ 	.short	(.L_67 - .L_66)
.L_66:
        /*0138*/ 	.word	0x00000000


	//----- nvinfo : EIATTR_CBANK_PARAM_SIZE
	.align		4
.L_67:
        /*013c*/ 	.byte	0x03, 0x19
        /*013e*/ 	.short	0x0088


	//----- nvinfo : EIATTR_PARAM_CBANK
	.align		4
        /*0140*/ 	.byte	0x04, 0x0a
        /*0142*/ 	.short	(.L_69 - .L_68)
	.align		4
.L_68:
        /*0144*/ 	.word	index@(.nv.constant0._Z17kernel_projectionPKiPKfS2_PKhS2_S2_S0_S2_S2_S0_S0_S0_S0_S0_S2_S2_Ph)
        /*0148*/ 	.short	0x0380
        /*014a*/ 	.short	0x0088


	//----- nvinfo : EIATTR_SW_WAR
	.align		4
.L_69:
        /*014c*/ 	.byte	0x04, 0x36
        /*014e*/ 	.short	(.L_71 - .L_70)
.L_70:
        /*0150*/ 	.word	0x00000008
.L_71:


//--------------------- .nv.callgraph             --------------------------
	.section	.nv.callgraph,"",@"SHT_CUDA_CALLGRAPH"
	.align	4
	.sectionentsize	8
	.align		4
        /*0000*/ 	.word	0x00000000
	.align		4
        /*0004*/ 	.word	0xffffffff
	.align		4
        /*0008*/ 	.word	0x00000000
	.align		4
        /*000c*/ 	.word	0xfffffffe
	.align		4
        /*0010*/ 	.word	0x00000000
	.align		4
        /*0014*/ 	.word	0xfffffffd
	.align		4
        /*0018*/ 	.word	0x00000000
	.align		4
        /*001c*/ 	.word	0xfffffffc


//--------------------- .text._Z8fill_dosPc       --------------------------
	.section	.text._Z8fill_dosPc,"ax",@progbits
	.align	128
        .global         _Z8fill_dosPc
        .type           _Z8fill_dosPc,@function
        .size           _Z8fill_dosPc,(.L_x_43 - _Z8fill_dosPc)
        .other          _Z8fill_dosPc,@"STO_CUDA_ENTRY STV_DEFAULT"
_Z8fill_dosPc:
.text._Z8fill_dosPc:
[----:B------:R-:W-:Y:S01]  /*0000*/  LDC R1, c[0x0][0x37c] ;  /* 0x0000df00ff017b82 */ /* 0x000fe20000000800 */
[----:B------:R-:W0:Y:S01]  /*0010*/  S2R R2, SR_CTAID.X ;  /* 0x0000000000027919 */ /* 0x000e220000002500 */
[----:B------:R-:W0:Y:S01]  /*0020*/  LDCU UR6, c[0x0][0x360] ;  /* 0x00006c00ff0677ac */ /* 0x000e220008000800 */
[----:B------:R-:W-:Y:S01]  /*0030*/  HFMA2 R0, -RZ, RZ, 0, 1.1920928955078125e-07 ;  /* 0x00000002ff007431 */ /* 0x000fe200000001ff */
[----:B------:R-:W0:Y:S01]  /*0040*/  S2R R3, SR_TID.X ;  /* 0x0000000000037919 */ /* 0x000e220000002100 */
[----:B------:R-:W1:Y:S01]  /*0050*/  LDCU.64 UR8, c[0x0][0x380] ;  /* 0x00007000ff0877ac */ /* 0x000e620008000a00 */
[----:B------:R-:W2:Y:S01]  /*0060*/  LDCU.64 UR4, c[0x0][0x358] ;  /* 0x00006b00ff0477ac */ /* 0x000ea20008000a00 */
[----:B0-----:R-:W-:-:S05]  /*0070*/  IMAD R2, R2, UR6, R3 ;  /* 0x0000000602027c24 */ /* 0x001fca000f8e0203 */
[----:B-1----:R-:W-:-:S04]  /*0080*/  IADD3 R2, P0, PT, R2, UR8, RZ ;  /* 0x0000000802027c10 */ /* 0x002fc8000ff1e0ff */
[----:B------:R-:W-:-:S05]  /*0090*/  IADD3.X R3, PT, PT, RZ, UR9, RZ, P0, !PT ;  /* 0x00000009ff037c10 */ /* 0x000fca00087fe4ff */
[----:B--2---:R-:W-:Y:S01]  /*00a0*/  STG.E.U8 desc[UR4][R2.64], R0 ;  /* 0x0000000002007986 */ /* 0x004fe2000c101104 */
[----:B------:R-:W-:Y:S05]  /*00b0*/  EXIT ;  /* 0x000000000000794d */ /* 0x000fea0003800000 */
.L_x_0:
[----:B------:R-:W-:-:S00]  /*00c0*/  BRA `(.L_x_0) ;  /* 0xfffffffc00fc7947 */ /* 0x000fc0000383ffff */
[----:B------:R-:W-:-:S00]  /*00d0*/  NOP ;  /* 0x0000000000007918 */ /* 0x000fc00000000000 */
        /* <DEDUP_REMOVED lines=10> */
.L_x_43:


//--------------------- .text._Z17kernel_projectionPKiPKfS2_PKhS2_S2_S0_S2_S2_S0_S0_S0_S0_S0_S2_S2_Ph --------------------------
	.section	.text._Z17kernel_projectionPKiPKfS2_PKhS2_S2_S0_S2_S2_S0_S0_S0_S0_S0_S2_S2_Ph,"ax",@progbits
	.align	128
        .global         _Z17kernel_projectionPKiPKfS2_PKhS2_S2_S0_S2_S2_S0_S0_S0_S0_S0_S2_S2_Ph
        .type           _Z17kernel_projectionPKiPKfS2_PKhS2_S2_S0_S2_S2_S0_S0_S0_S0_S0_S2_S2_Ph,@function
        .size           _Z17kernel_projectionPKiPKfS2_PKhS2_S2_S0_S2_S2_S0_S0_S0_S0_S0_S2_S2_Ph,(.L_x_42 - _Z17kernel_projectionPKiPKfS2_PKhS2_S2_S0_S2_S2_S0_S0_S0_S0_S0_S2_S2_Ph)
        .other          _Z17kernel_projectionPKiPKfS2_PKhS2_S2_S0_S2_S2_S0_S0_S0_S0_S0_S2_S2_Ph,@"STO_CUDA_ENTRY STV_DEFAULT"
_Z17kernel_projectionPKiPKfS2_PKhS2_S2_S0_S2_S2_S0_S0_S0_S0_S0_S2_S2_Ph:
.text._Z17kernel_projectionPKiPKfS2_PKhS2_S2_S0_S2_S2_S0_S0_S0_S0_S0_S2_S2_Ph:
[----:B------:R-:W-:Y:S08]  /*0000*/  LDC R1, c[0x0][0x37c] ;  /* 0x0000df00ff017b82 */ /* 0x000ff00000000800 */
[----:B------:R-:W0:Y:S01]  /*0010*/  LDC.64 R2, c[0x0][0x3e8] ;  /* 0x0000fa00ff027b82 */ /* 0x000e220000000a00 */
[----:B------:R-:W0:Y:S02]  /*0020*/  LDCU.64 UR4, c[0x0][0x358] ;  /* 0x00006b00ff0477ac */ /* 0x000e240008000a00 */
[----:B0-----:R-:W2:Y:S04]  /*0030*/  LDG.E R0, desc[UR4][R2.64] ;  /* 0x0000000402007981 */ /* 0x001ea8000c1e1900 */
[----:B------:R-:W3:Y:S01]  /*0040*/  LDG.E R11, desc[UR4][R2.64+0x4] ;  /* 0x00000404020b7981 */ /* 0x000ee2000c1e1900 */
[----:B------:R-:W0:Y:S01]  /*0050*/  LDCU UR6, c[0x0][0x360] ;  /* 0x00006c00ff0677ac */ /* 0x000e220008000800 */
[----:B------:R-:W0:Y:S01]  /*0060*/  S2R R4, SR_CTAID.X ;  /* 0x0000000000047919 */ /* 0x000e220000002500 */
[----:B------:R-:W0:Y:S02]  /*0070*/  S2R R5, SR_TID.X ;  /* 0x0000000000057919 */ /* 0x000e240000002100 */
[----:B0-----:R-:W-:Y:S01]  /*0080*/  IMAD R4, R4, UR6, R5 ;  /* 0x0000000604047c24 */ /* 0x001fe2000f8e0205 */
[----:B--2---:R-:W-:Y:S01]  /*0090*/  SHF.R.S32.HI R6, RZ, 0x1f, R0 ;  /* 0x0000001fff067819 */ /* 0x004fe20000011400 */
[----:B---3--:R-:W-:Y:S01]  /*00a0*/  IMAD.WIDE R8, R11, R0, RZ ;  /* 0x000000000b087225 */ /* 0x008fe200078e02ff */
[----:B------:R-:W-:-:S04]  /*00b0*/  SHF.R.S32.HI R7, RZ, 0x1f, R11 ;  /* 0x0000001fff077819 */ /* 0x000fc8000001140b */
[----:B------:R-:W-:-:S13]  /*00c0*/  ISETP.NE.U32.AND P0, PT, R9, RZ, PT ;  /* 0x000000ff0900720c */ /* 0x000fda0003f05070 */
[----:B------:R-:W-:Y:S05]  /*00d0*/  @P0 BRA `(.L_x_1) ;  /* 0x00000000004c0947 */ /* 0x000fea0003800000 */
[----:B------:R-:W0:Y:S01]  /*00e0*/  I2F.U32.RP R9, R8 ;  /* 0x0000000800097306 */ /* 0x000e220000209000 */
[----:B------:R-:W-:Y:S02]  /*00f0*/  IADD3 R13, PT, PT, RZ, -R8, RZ ;  /* 0x80000008ff0d7210 */ /* 0x000fe40007ffe0ff */
[----:B------:R-:W-:-:S05]  /*0100*/  ISETP.NE.U32.AND P2, PT, R8, RZ, PT ;  /* 0x000000ff0800720c */ /* 0x000fca0003f45070 */
[----:B0-----:R-:W0:Y:S02]  /*0110*/  MUFU.RCP R9, R9 ;  /* 0x0000000900097308 */ /* 0x001e240000001000 */
[----:B0-----:R-:W-:-:S06]  /*0120*/  IADD3 R2, PT, PT, R9, 0xffffffe, RZ ;  /* 0x0ffffffe09027810 */ /* 0x001fcc0007ffe0ff */
[----:B------:R0:W1:Y:S02]  /*0130*/  F2I.FTZ.U32.TRUNC.NTZ R3, R2 ;  /* 0x0000000200037305 */ /* 0x000064000021f000 */
[----:B0-----:R-:W-:Y:S02]  /*0140*/  HFMA2 R2, -RZ, RZ, 0, 0 ;  /* 0x00000000ff027431 */ /* 0x001fe400000001ff */
[----:B-1----:R-:W-:-:S04]  /*0150*/  IMAD R13, R13, R3, RZ ;  /* 0x000000030d0d7224 */ /* 0x002fc800078e02ff */
[----:B------:R-:W-:-:S06]  /*0160*/  IMAD.HI.U32 R3, R3, R13, R2 ;  /* 0x0000000d03037227 */ /* 0x000fcc00078e0002 */
[----:B------:R-:W-:-:S05]  /*0170*/  IMAD.HI.U32 R21, R3, R4, RZ ;  /* 0x0000000403157227 */ /* 0x000fca00078e00ff */
[----:B------:R-:W-:-:S05]  /*0180*/  IADD3 R3, PT, PT, -R21, RZ, RZ ;  /* 0x000000ff15037210 */ /* 0x000fca0007ffe1ff */
[----:B------:R-:W-:-:S05]  /*0190*/  IMAD R3, R8, R3, R4 ;  /* 0x0000000308037224 */ /* 0x000fca00078e0204 */
[----:B------:R-:W-:-:S13]  /*01a0*/  ISETP.GE.U32.AND P0, PT, R3, R8, PT ;  /* 0x000000080300720c */ /* 0x000fda0003f06070 */
[----:B------:R-:W-:Y:S01]  /*01b0*/  @P0 IMAD.IADD R3, R3, 0x1, -R8 ;  /* 0x0000000103030824 */ /* 0x000fe200078e0a08 */
[----:B------:R-:W-:-:S04]  /*01c0*/  @P0 IADD3 R21, PT, PT, R21, 0x1, RZ ;  /* 0x0000000115150810 */ /* 0x000fc80007ffe0ff */
[----:B------:R-:W-:-:S13]  /*01d0*/  ISETP.GE.U32.AND P1, PT, R3, R8, PT ;  /* 0x000000080300720c */ /* 0x000fda0003f26070 */
[----:B------:R-:W-:Y:S02]  /*01e0*/  @P1 IADD3 R21, PT, PT, R21, 0x1, RZ ;  /* 0x0000000115151810 */ /* 0x000fe40007ffe0ff */
[----:B------:R-:W-:Y:S01]  /*01f0*/  @!P2 LOP3.LUT R21, RZ, R8, RZ, 0x33, !PT ;  /* 0x00000008ff15a212 */ /* 0x000fe200078e33ff */
[----:B------:R-:W-:Y:S06]  /*0200*/  BRA `(.L_x_2) ;  /* 0x0000000000147947 */ /* 0x000fec0003800000 */
.L_x_1:
[----:B------:R-:W-:Y:S01]  /*0210*/  HFMA2 R12, -RZ, RZ, 0, 0 ;  /* 0x00000000ff0c7431 */ /* 0x000fe200000001ff */
[----:B------:R-:W-:Y:S02]  /*0220*/  MOV R18, R4 ;  /* 0x0000000400127202 */ /* 0x000fe40000000f00 */
[----:B------:R-:W-:-:S07]  /*0230*/  MOV R10, 0x250 ;  /* 0x00000250000a7802 */ /* 0x000fce0000000f00 */
[----:B------:R-:W-:Y:S05]  /*0240*/  CALL.REL.NOINC `($__internal_0_$__cuda_sm20_div_s64) ;  /* 0x0000001800407944 */ /* 0x000fea0003c00000 */
[----:B------:R-:W-:-:S07]  /*0250*/  IMAD.MOV.U32 R21, RZ, RZ, R17 ;  /* 0x000000ffff157224 */ /* 0x000fce00078e0011 */
.L_x_2:
[----:B------:R-:W-:Y:S01]  /*0260*/  SHF.R.S32.HI R3, RZ, 0x1f, R21 ;  /* 0x0000001fff037819 */ /* 0x000fe20000011415 */
[----:B------:R-:W-:Y:S04]  /*0270*/  BSSY.RECONVERGENT B0, `(.L_x_3) ;  /* 0x0000027000007945 */ /* 0x000fe80003800200 */
[-C--:B------:R-:W-:Y:S02]  /*0280*/  IMAD R5, R3, R0.reuse, RZ ;  /* 0x0000000003057224 */ /* 0x080fe400078e02ff */
[----:B------:R-:W-:-:S04]  /*0290*/  IMAD.WIDE.U32 R2, R21, R0, RZ ;  /* 0x0000000015027225 */ /* 0x000fc800078e00ff */
[----:B------:R-:W-:Y:S01]  /*02a0*/  IMAD R5, R6, R21, R5 ;  /* 0x0000001506057224 */ /* 0x000fe200078e0205 */
[----:B------:R-:W-:-:S04]  /*02b0*/  IADD3 R8, P0, PT, RZ, -R2, RZ ;  /* 0x80000002ff087210 */ /* 0x000fc80007f1e0ff */
[----:B------:R-:W-:Y:S02]  /*02c0*/  IADD3 R2, PT, PT, R3, R5, RZ ;  /* 0x0000000503027210 */ /* 0x000fe40007ffe0ff */
[----:B------:R-:W-:Y:S02]  /*02d0*/  MOV R5, RZ ;  /* 0x000000ff00057202 */ /* 0x000fe40000000f00 */
[----:B------:R-:W-:Y:S01]  /*02e0*/  IADD3.X R2, PT, PT, RZ, ~R2, RZ, P0, !PT ;  /* 0x80000002ff027210 */ /* 0x000fe200007fe4ff */
[----:B------:R-:W-:-:S04]  /*02f0*/  IMAD.WIDE.U32 R18, R11, R8, R4 ;  /* 0x000000080b127225 */ /* 0x000fc800078e0004 */
[----:B------:R-:W-:-:S04]  /*0300*/  IMAD R2, R2, R11, RZ ;  /* 0x0000000b02027224 */ /* 0x000fc800078e02ff */
[----:B------:R-:W-:-:S05]  /*0310*/  IMAD R7, R7, R8, R2 ;  /* 0x0000000807077224 */ /* 0x000fca00078e0202 */
[----:B------:R-:W-:-:S04]  /*0320*/  IADD3 R12, PT, PT, R19, R7, RZ ;  /* 0x00000007130c7210 */ /* 0x000fc80007ffe0ff */
[----:B------:R-:W-:-:S04]  /*0330*/  LOP3.LUT R2, R12, R6, RZ, 0xfc, !PT ;  /* 0x000000060c027212 */ /* 0x000fc800078efcff */
[----:B------:R-:W-:-:S13]  /*0340*/  ISETP.NE.U32.AND P0, PT, R2, RZ, PT ;  /* 0x000000ff0200720c */ /* 0x000fda0003f05070 */
[----:B------:R-:W-:Y:S05]  /*0350*/  @P0 BRA `(.L_x_4) ;  /* 0x0000000000500947 */ /* 0x000fea0003800000 */
[----:B------:R-:W0:Y:S01]  /*0360*/  I2F.U32.RP R6, R0 ;  /* 0x0000000000067306 */ /* 0x000e220000209000 */
[----:B------:R-:W-:Y:S02]  /*0370*/  IADD3 R7, PT, PT, RZ, -R0, RZ ;  /* 0x80000000ff077210 */ /* 0x000fe40007ffe0ff */
[----:B------:R-:W-:-:S05]  /*0380*/  ISETP.NE.U32.AND P2, PT, R0, RZ, PT ;  /* 0x000000ff0000720c */ /* 0x000fca0003f45070 */
[----:B0-----:R-:W0:Y:S02]  /*0390*/  MUFU.RCP R6, R6 ;  /* 0x0000000600067308 */ /* 0x001e240000001000 */
[----:B0-----:R-:W-:-:S06]  /*03a0*/  VIADD R2, R6, 0xffffffe ;  /* 0x0ffffffe06027836 */ /* 0x001fcc0000000000 */
[----:B------:R0:W1:Y:S02]  /*03b0*/  F2I.FTZ.U32.TRUNC.NTZ R3, R2 ;  /* 0x0000000200037305 */ /* 0x000064000021f000 */
[----:B0-----:R-:W-:Y:S01]  /*03c0*/  MOV R2, RZ ;  /* 0x000000ff00027202 */ /* 0x001fe20000000f00 */
[----:B-1----:R-:W-:-:S04]  /*03d0*/  IMAD R7, R7, R3, RZ ;  /* 0x0000000307077224 */ /* 0x002fc800078e02ff */
[----:B------:R-:W-:-:S06]  /*03e0*/  IMAD.HI.U32 R3, R3, R7, R2 ;  /* 0x0000000703037227 */ /* 0x000fcc00078e0002 */
[----:B------:R-:W-:-:S05]  /*03f0*/  IMAD.HI.U32 R3, R3, R18, RZ ;  /* 0x0000001203037227 */ /* 0x000fca00078e00ff */
[----:B------:R-:W-:-:S05]  /*0400*/  IADD3 R19, PT, PT, -R3, RZ, RZ ;  /* 0x000000ff03137210 */ /* 0x000fca0007ffe1ff */
[----:B------:R-:W-:-:S05]  /*0410*/  IMAD R19, R0, R19, R18 ;  /* 0x0000001300137224 */ /* 0x000fca00078e0212 */
[----:B------:R-:W-:-:S13]  /*0420*/  ISETP.GE.U32.AND P0, PT, R19, R0, PT ;  /* 0x000000001300720c */ /* 0x000fda0003f06070 */
[----:B------:R-:W-:Y:S01]  /*0430*/  @P0 IADD3 R19, PT, PT, -R0, R19, RZ ;  /* 0x0000001300130210 */ /* 0x000fe20007ffe1ff */
[----:B------:R-:W-:-:S03]  /*0440*/  @P0 VIADD R3, R3, 0x1 ;  /* 0x0000000103030836 */ /* 0x000fc60000000000 */
[----:B------:R-:W-:-:S13]  /*0450*/  ISETP.GE.U32.AND P1, PT, R19, R0, PT ;  /* 0x000000001300720c */ /* 0x000fda0003f26070 */
[----:B------:R-:W-:Y:S02]  /*0460*/  @P1 IADD3 R3, PT, PT, R3, 0x1, RZ ;  /* 0x0000000103031810 */ /* 0x000fe40007ffe0ff */
[----:B------:R-:W-:-:S04]  /*0470*/  @!P2 LOP3.LUT R3, RZ, R0, RZ, 0x33, !PT ;  /* 0x00000000ff03a212 */ /* 0x000fc800078e33ff */
[----:B------:R-:W-:Y:S01]  /*0480*/  MOV R17, R3 ;  /* 0x0000000300117202 */ /* 0x000fe20000000f00 */
[----:B------:R-:W-:Y:S06]  /*0490*/  BRA `(.L_x_5) ;  /* 0x0000000000107947 */ /* 0x000fec0003800000 */
.L_x_4:
[----:B------:R-:W-:Y:S02]  /*04a0*/  MOV R9, R6 ;  /* 0x0000000600097202 */ /* 0x000fe40000000f00 */
[----:B------:R-:W-:Y:S02]  /*04b0*/  MOV R8, R0 ;  /* 0x0000000000087202 */ /* 0x000fe40000000f00 */
[----:B------:R-:W-:-:S07]  /*04c0*/  MOV R10, 0x4e0 ;  /* 0x000004e0000a7802 */ /* 0x000fce0000000f00 */
[----:B------:R-:W-:Y:S05]  /*04d0*/  CALL.REL.NOINC `($__internal_0_$__cuda_sm20_div_s64) ;  /* 0x00000014009c7944 */ /* 0x000fea0003c00000 */
.L_x_5:
[----:B------:R-:W-:Y:S05]  /*04e0*/  BSYNC.RECONVERGENT B0 ;  /* 0x0000000000007941 */ /* 0x000fea0003800200 */
.L_x_3:
[----:B------:R-:W0:Y:S08]  /*04f0*/  LDC.64 R22, c[0x0][0x3f8] ;  /* 0x0000fe00ff167b82 */ /* 0x000e300000000a00 */
[----:B------:R-:W1:Y:S08]  /*0500*/  LDC.64 R24, c[0x0][0x3f0] ;  /* 0x0000fc00ff187b82 */ /* 0x000e700000000a00 */
[----:B------:R-:W2:Y:S01]  /*0510*/  LDC.64 R28, c[0x0][0x3c0] ;  /* 0x0000f000ff1c7b82 */ /* 0x000ea20000000a00 */
[----:B0-----:R-:W3:Y:S07]  /*0520*/  LDG.E R30, desc[UR4][R22.64] ;  /* 0x00000004161e7981 */ /* 0x001eee000c1e1900 */
[----:B------:R-:W0:Y:S01]  /*0530*/  LDC.64 R26, c[0x0][0x3b8] ;  /* 0x0000ee00ff1a7b82 */ /* 0x000e220000000a00 */
[----:B------:R-:W4:Y:S04]  /*0540*/  LDG.E R6, desc[UR4][R22.64+0x4] ;  /* 0x0000040416067981 */ /* 0x000f28000c1e1900 */
[----:B-1----:R-:W5:Y:S04]  /*0550*/  LDG.E R18, desc[UR4][R24.64] ;  /* 0x0000000418127981 */ /* 0x002f68000c1e1900 */
[----:B------:R-:W4:Y:S04]  /*0560*/  LDG.E R12, desc[UR4][R24.64+0x4] ;  /* 0x00000404180c7981 */ /* 0x000f28000c1e1900 */
[----:B------:R1:W4:Y:S04]  /*0570*/  LDG.E R16, desc[UR4][R22.64+0x8] ;  /* 0x0000080416107981 */ /* 0x000328000c1e1900 */
[----:B------:R1:W4:Y:S04]  /*0580*/  LDG.E R14, desc[UR4][R24.64+0x8] ;  /* 0x00000804180e7981 */ /* 0x000328000c1e1900 */
[----:B--2---:R-:W2:Y:S04]  /*0590*/  LDG.E R15, desc[UR4][R28.64] ;  /* 0x000000041c0f7981 */ /* 0x004ea8000c1e1900 */
[----:B0-----:R-:W2:Y:S01]  /*05a0*/  LDG.E R19, desc[UR4][R26.64] ;  /* 0x000000041a137981 */ /* 0x001ea2000c1e1900 */
[----:B------:R-:W-:-:S04]  /*05b0*/  IMAD R10, R0, R21, RZ ;  /* 0x00000015000a7224 */ /* 0x000fc800078e02ff */
[----:B------:R-:W-:-:S04]  /*05c0*/  IMAD R10, R11, R10, RZ ;  /* 0x0000000a0b0a7224 */ /* 0x000fc800078e02ff */
[----:B-1----:R-:W-:-:S04]  /*05d0*/  IMAD R23, R0, R17, R10 ;  /* 0x0000001100177224 */ /* 0x002fc800078e020a */
[----:B------:R-:W-:-:S04]  /*05e0*/  IMAD.IADD R0, R4, 0x1, -R23 ;  /* 0x0000000104007824 */ /* 0x000fc800078e0a17 */
[----:B------:R-:W0:Y:S02]  /*05f0*/  I2F.F64 R24, R0 ;  /* 0x0000000000187312 */ /* 0x000e240000201c00 */
[----:B0-----:R-:W-:-:S06]  /*0600*/  DADD R24, R24, 0.5 ;  /* 0x3fe0000018187429 */ /* 0x001fcc0000000000 */
[----:B------:R-:W0:Y:S08]  /*0610*/  I2F.F64 R8, R17 ;  /* 0x0000001100087312 */ /* 0x000e300000201c00 */
[----:B------:R-:W1:Y:S01]  /*0620*/  I2F.F64 R2, R21 ;  /* 0x0000001500027312 */ /* 0x000e620000201c00 */
[----:B0-----:R-:W-:Y:S02]  /*0630*/  DADD R8, R8, 0.5 ;  /* 0x3fe0000008087429 */ /* 0x001fe40000000000 */
[----:B-1----:R-:W-:Y:S01]  /*0640*/  DADD R2, R2, 0.5 ;  /* 0x3fe0000002027429 */ /* 0x002fe20000000000 */
[----:B------:R-:W-:Y:S04]  /*0650*/  BSSY.RECONVERGENT B0, `(.L_x_6) ;  /* 0x000001a000007945 */ /* 0x000fe80003800200 */
[----:B---3--:R-:W-:Y:S08]  /*0660*/  F2F.F64.F32 R10, R30 ;  /* 0x0000001e000a7310 */ /* 0x008ff00000201800 */
[----:B-----5:R-:W0:Y:S02]  /*0670*/  F2F.F64.F32 R22, R18 ;  /* 0x0000001200167310 */ /* 0x020e240000201800 */
[----:B0-----:R-:W-:-:S06]  /*0680*/  DFMA R22, R22, R24, R10 ;  /* 0x000000181616722b */ /* 0x001fcc000000000a */
[----:B----4-:R-:W-:Y:S08]  /*0690*/  F2F.F64.F32 R6, R6 ;  /* 0x0000000600067310 */ /* 0x010ff00000201800 */
[----:B------:R-:W0:Y:S08]  /*06a0*/  F2F.F32.F64 R10, R22 ;  /* 0x00000016000a7310 */ /* 0x000e300000301000 */
[----:B------:R-:W1:Y:S08]  /*06b0*/  F2F.F64.F32 R12, R12 ;  /* 0x0000000c000c7310 */ /* 0x000e700000201800 */
[----:B------:R-:W-:Y:S08]  /*06c0*/  F2F.F64.F32 R16, R16 ;  /* 0x0000001000107310 */ /* 0x000ff00000201800 */
[----:B------:R-:W3:Y:S08]  /*06d0*/  F2F.F64.F32 R20, R14 ;  /* 0x0000000e00147310 */ /* 0x000ef00000201800 */
[----:B--2---:R-:W2:Y:S01]  /*06e0*/  MUFU.RCP R24, R15 ;  /* 0x0000000f00187308 */ /* 0x004ea20000001000 */
[----:B0-----:R-:W-:Y:S01]  /*06f0*/  FADD R0, R10, -R19 ;  /* 0x800000130a007221 */ /* 0x001fe20000000000 */
[----:B-1----:R-:W-:-:S02]  /*0700*/  DFMA R6, R12, R8, R6 ;  /* 0x000000080c06722b */ /* 0x002fc40000000006 */
[----:B---3--:R-:W-:-:S04]  /*0710*/  DFMA R2, R20, R2, R16 ;  /* 0x000000021402722b */ /* 0x008fc80000000010 */
[----:B------:R-:W0:Y:S01]  /*0720*/  FCHK P0, R0, R15 ;  /* 0x0000000f00007302 */ /* 0x000e220000000000 */
[----:B--2---:R-:W-:-:S07]  /*0730*/  FFMA R9, -R15, R24, 1 ;  /* 0x3f8000000f097423 */ /* 0x004fce0000000118 */
[----:B------:R1:W2:Y:S01]  /*0740*/  F2F.F32.F64 R11, R6 ;  /* 0x00000006000b7310 */ /* 0x0002a20000301000 */
[----:B------:R-:W-:-:S07]  /*0750*/  FFMA R9, R24, R9, R24 ;  /* 0x0000000918097223 */ /* 0x000fce0000000018 */
[----:B------:R1:W3:Y:S01]  /*0760*/  F2F.F32.F64 R12, R2 ;  /* 0x00000002000c7310 */ /* 0x0002e20000301000 */
[----:B------:R-:W-:-:S04]  /*0770*/  FFMA R8, R0, R9, RZ ;  /* 0x0000000900087223 */ /* 0x000fc800000000ff */
[----:B------:R-:W-:-:S04]  /*0780*/  FFMA R13, -R15, R8, R0 ;  /* 0x000000080f0d7223 */ /* 0x000fc80000000100 */
[----:B------:R-:W-:Y:S01]  /*0790*/  FFMA R13, R9, R13, R8 ;  /* 0x0000000d090d7223 */ /* 0x000fe20000000008 */
[----:B012---:R-:W-:Y:S06]  /*07a0*/  @!P0 BRA `(.L_x_7) ;  /* 0x0000000000108947 */ /* 0x007fec0003800000 */
[----:B------:R-:W-:Y:S02]  /*07b0*/  MOV R3, R15 ;  /* 0x0000000f00037202 */ /* 0x000fe40000000f00 */
[----:B------:R-:W-:-:S07]  /*07c0*/  MOV R8, 0x7e0 ;  /* 0x000007e000087802 */ /* 0x000fce0000000f00 */
[----:B---3--:R-:W-:Y:S05]  /*07d0*/  CALL.REL.NOINC `($__internal_2_$__cuda_sm3x_div_rn_noftz_f32_slowpath) ;  /* 0x0000001800ec7944 */ /* 0x008fea0003c00000 */
[----:B------:R-:W-:-:S07]  /*07e0*/  MOV R13, R0 ;  /* 0x00000000000d7202 */ /* 0x000fce0000000f00 */
.L_x_7:
[----:B------:R-:W-:Y:S05]  /*07f0*/  BSYNC.RECONVERGENT B0 ;  /* 0x0000000000007941 */ /* 0x000fea0003800200 */
.L_x_6:
[----:B------:R-:W0:Y:S08]  /*0800*/  LDC.64 R8, c[0x0][0x3c0] ;  /* 0x0000f000ff087b82 */ /* 0x000e300000000a00 */
[----:B------:R-:W1:Y:S01]  /*0810*/  LDC.64 R6, c[0x0][0x3b8] ;  /* 0x0000ee00ff067b82 */ /* 0x000e620000000a00 */
[----:B0-----:R-:W2:Y:S04]  /*0820*/  LDG.E R3, desc[UR4][R8.64+0x4] ;  /* 0x0000040408037981 */ /* 0x001ea8000c1e1900 */
[----:B-1----:R-:W4:Y:S01]  /*0830*/  LDG.E R0, desc[UR4][R6.64+0x4] ;  /* 0x0000040406007981 */ /* 0x002f22000c1e1900 */
[----:B------:R-:W-:Y:S01]  /*0840*/  FRND.FLOOR R2, R13 ;  /* 0x0000000d00027307 */ /* 0x000fe20000205000 */
[----:B------:R-:W-:Y:S07]  /*0850*/  BSSY.RECONVERGENT B0, `(.L_x_8) ;  /* 0x000000d000007945 */ /* 0x000fee0003800200 */
[----:B--2---:R-:W0:Y:S01]  /*0860*/  MUFU.RCP R14, R3 ;  /* 0x00000003000e7308 */ /* 0x004e220000001000 */
[----:B----4-:R-:W-:-:S07]  /*0870*/  FADD R0, R11, -R0 ;  /* 0x800000000b007221 */ /* 0x010fce0000000000 */
[----:B------:R-:W1:Y:S01]  /*0880*/  FCHK P0, R0, R3 ;  /* 0x0000000300007302 */ /* 0x000e620000000000 */
[----:B0-----:R-:W-:-:S04]  /*0890*/  FFMA R15, -R3, R14, 1 ;  /* 0x3f800000030f7423 */ /* 0x001fc8000000010e */
[----:B------:R-:W-:-:S04]  /*08a0*/  FFMA R15, R14, R15, R14 ;  /* 0x0000000f0e0f7223 */ /* 0x000fc8000000000e */
[----:B------:R-:W-:-:S04]  /*08b0*/  FFMA R14, R0, R15, RZ ;  /* 0x0000000f000e7223 */ /* 0x000fc800000000ff */
[----:B------:R-:W-:-:S04]  /*08c0*/  FFMA R16, -R3, R14, R0 ;  /* 0x0000000e03107223 */ /* 0x000fc80000000100 */
[----:B------:R-:W-:Y:S01]  /*08d0*/  FFMA R16, R15, R16, R14 ;  /* 0x000000100f107223 */ /* 0x000fe2000000000e */
[----:B-1----:R-:W-:Y:S06]  /*08e0*/  @!P0 BRA `(.L_x_9) ;  /* 0x00000000000c8947 */ /* 0x002fec0003800000 */
[----:B------:R-:W-:-:S07]  /*08f0*/  MOV R8, 0x910 ;  /* 0x0000091000087802 */ /* 0x000fce0000000f00 */
[----:B---3--:R-:W-:Y:S05]  /*0900*/  CALL.REL.NOINC `($__internal_2_$__cuda_sm3x_div_rn_noftz_f32_slowpath) ;  /* 0x0000001800a07944 */ /* 0x008fea0003c00000 */
[----:B------:R-:W-:-:S07]  /*0910*/  MOV R16, R0 ;  /* 0x0000000000107202 */ /* 0x000fce0000000f00 */
.L_x_9:
[----:B------:R-:W-:Y:S05]  /*0920*/  BSYNC.RECONVERGENT B0 ;  /* 0x0000000000007941 */ /* 0x000fea0003800200 */
.L_x_8:
[----:B------:R-:W0:Y:S08]  /*0930*/  LDC.64 R14, c[0x0][0x3c0] ;  /* 0x0000f000ff0e7b82 */ /* 0x000e300000000a00 */
[----:B------:R-:W1:Y:S01]  /*0940*/  LDC.64 R8, c[0x0][0x3b8] ;  /* 0x0000ee00ff087b82 */ /* 0x000e620000000a00 */
[----:B0-----:R-:W2:Y:S04]  /*0950*/  LDG.E R3, desc[UR4][R14.64+0x8] ;  /* 0x000008040e037981 */ /* 0x001ea8000c1e1900 */
[----:B-1----:R-:W3:Y:S01]  /*0960*/  LDG.E R9, desc[UR4][R8.64+0x8] ;  /* 0x0000080408097981 */ /* 0x002ee2000c1e1900 */
[----:B------:R-:W-:Y:S01]  /*0970*/  FRND.FLOOR R7, R16 ;  /* 0x0000001000077307 */ /* 0x000fe20000205000 */
[----:B------:R-:W-:Y:S07]  /*0980*/  BSSY.RECONVERGENT B0, `(.L_x_10) ;  /* 0x000000d000007945 */ /* 0x000fee0003800200 */
[----:B--2---:R-:W0:Y:S01]  /*0990*/  MUFU.RCP R6, R3 ;  /* 0x0000000300067308 */ /* 0x004e220000001000 */
[----:B---3--:R-:W-:-:S07]  /*09a0*/  FADD R0, R12, -R9 ;  /* 0x800000090c007221 */ /* 0x008fce0000000000 */
        /* <DEDUP_REMOVED lines=8> */
[----:B------:R-:W-:Y:S05]  /*0a30*/  CALL.REL.NOINC `($__internal_2_$__cuda_sm3x_div_rn_noftz_f32_slowpath) ;  /* 0x0000001800547944 */ /* 0x000fea0003c00000 */
[----:B------:R-:W-:-:S07]  /*0a40*/  MOV R13, R0 ;  /* 0x00000000000d7202 */ /* 0x000fce0000000f00 */
.L_x_11:
[----:B------:R-:W-:Y:S05]  /*0a50*/  BSYNC.RECONVERGENT B0 ;  /* 0x0000000000007941 */ /* 0x000fea0003800200 */
.L_x_10:
[----:B------:R-:W0:Y:S01]  /*0a60*/  LDC.64 R8, c[0x0][0x3c8] ;  /* 0x0000f200ff087b82 */ /* 0x000e220000000a00 */
[----:B------:R-:W1:Y:S01]  /*0a70*/  FRND.FLOOR R13, R13 ;  /* 0x0000000d000d7307 */ /* 0x000e620000205000 */
[----:B------:R-:W2:Y:S01]  /*0a80*/  LDCU.128 UR8, c[0x0][0x3d0] ;  /* 0x00007a00ff0877ac */ /* 0x000ea20008000c00 */
[----:B0-----:R-:W3:Y:S04]  /*0a90*/  LDG.E R0, desc[UR4][R8.64] ;  /* 0x0000000408007981 */ /* 0x001ee8000c1e1900 */
[----:B------:R-:W3:Y:S02]  /*0aa0*/  LDG.E R3, desc[UR4][R8.64+0x4] ;  /* 0x0000040408037981 */ /* 0x000ee4000c1e1900 */
[----:B---3--:R-:W-:Y:S01]  /*0ab0*/  IMAD R3, R0, R3, RZ ;  /* 0x0000000300037224 */ /* 0x008fe200078e02ff */
[----:B------:R-:W-:-:S04]  /*0ac0*/  I2FP.F32.S32 R0, R0 ;  /* 0x0000000000007245 */ /* 0x000fc80000201400 */
[----:B------:R-:W-:Y:S01]  /*0ad0*/  I2FP.F32.S32 R3, R3 ;  /* 0x0000000300037245 */ /* 0x000fe20000201400 */
[----:B------:R-:W-:-:S04]  /*0ae0*/  FFMA R0, R7, R0, R2 ;  /* 0x0000000007007223 */ /* 0x000fc80000000002 */
[----:B-1----:R-:W-:-:S04]  /*0af0*/  FFMA R0, R13, R3, R0 ;  /* 0x000000030d007223 */ /* 0x002fc80000000000 */
[----:B------:R-:W0:Y:S02]  /*0b00*/  F2I.S64.TRUNC R2, R0 ;  /* 0x0000000000027311 */ /* 0x000e24000020d900 */
[C---:B0-----:R-:W-:Y:S01]  /*0b10*/  IMAD.SHL.U32 R14, R2.reuse, 0x4, RZ ;  /* 0x00000004020e7824 */ /* 0x041fe200078e00ff */
[----:B------:R-:W-:-:S04]  /*0b20*/  SHF.L.U64.HI R3, R2, 0x2, R3 ;  /* 0x0000000202037819 */ /* 0x000fc80000010203 */
[----:B--2---:R-:W-:-:S04]  /*0b30*/  IADD3 R6, P0, PT, R14, UR8, RZ ;  /* 0x000000080e067c10 */ /* 0x004fc8000ff1e0ff */
[----:B------:R-:W-:-:S05]  /*0b40*/  IADD3.X R7, PT, PT, R3, UR9, RZ, P0, !PT ;  /* 0x0000000903077c10 */ /* 0x000fca00087fe4ff */
[----:B------:R-:W2:Y:S01]  /*0b50*/  LDG.E R6, desc[UR4][R6.64] ;  /* 0x0000000406067981 */ /* 0x000ea2000c1e1900 */
[----:B------:R-:W-:-:S04]  /*0b60*/  IADD3 R2, P1, PT, R14, UR10, RZ ;  /* 0x0000000a0e027c10 */ /* 0x000fc8000ff3e0ff */
[----:B------:R-:W-:Y:S02]  /*0b70*/  IADD3.X R3, PT, PT, R3, UR11, RZ, P1, !PT ;  /* 0x0000000b03037c10 */ /* 0x000fe40008ffe4ff */
[----:B--2---:R-:W-:-:S13]  /*0b80*/  ISETP.GE.AND P0, PT, R6, 0x1, PT ;  /* 0x000000010600780c */ /* 0x004fda0003f06270 */
[----:B------:R-:W-:Y:S05]  /*0b90*/  @!P0 EXIT ;  /* 0x000000000000894d */ /* 0x000fea0003800000 */
[----:B------:R0:W5:Y:S01]  /*0ba0*/  LDG.E R13, desc[UR4][R2.64] ;  /* 0x00000004020d7981 */ /* 0x000162000c1e1900 */
[----:B------:R-:W1:Y:S01]  /*0bb0*/  LDCU.64 UR6, c[0x0][0x400] ;  /* 0x00008000ff0677ac */ /* 0x000e620008000a00 */
[----:B------:R-:W-:Y:S01]  /*0bc0*/  IADD3 R14, PT, PT, -R6, RZ, RZ ;  /* 0x000000ff060e7210 */ /* 0x000fe20007ffe1ff */
[----:B------:R-:W2:Y:S01]  /*0bd0*/  LDCU.64 UR8, c[0x0][0x398] ;  /* 0x00007300ff0877ac */ /* 0x000ea20008000a00 */
[----:B-1----:R-:W-:-:S04]  /*0be0*/  IADD3 R4, P0, PT, R4, UR6, RZ ;  /* 0x0000000604047c10 */ /* 0x002fc8000ff1e0ff */
[----:B0-2---:R-:W-:-:S09]  /*0bf0*/  IADD3.X R5, PT, PT, RZ, UR7, RZ, P0, !PT ;  /* 0x00000007ff057c10 */ /* 0x005fd200087fe4ff */
.L_x_23:
[----:B0-----:R-:W0:Y:S08]  /*0c00*/  LDC.64 R2, c[0x0][0x3e0] ;  /* 0x0000f800ff027b82 */ /* 0x001e300000000a00 */
[----:B------:R-:W1:Y:S01]  /*0c10*/  LDC.64 R20, c[0x0][0x3b0] ;  /* 0x0000ec00ff147b82 */ /* 0x000e620000000a00 */
[----:B0----5:R-:W-:-:S06]  /*0c20*/  IMAD.WIDE R2, R13, 0x4, R2 ;  /* 0x000000040d027825 */ /* 0x021fcc00078e0202 */
[----:B------:R-:W2:Y:S02]  /*0c30*/  LDG.E R2, desc[UR4][R2.64] ;  /* 0x0000000402027981 */ /* 0x000ea4000c1e1900 */
[----:B--2---:R-:W-:-:S05]  /*0c40*/  SHF.L.U32 R7, R2, 0x2, RZ ;  /* 0x0000000202077819 */ /* 0x004fca00000006ff */
[----:B-1----:R-:W-:Y:S02]  /*0c50*/  IMAD.WIDE R20, R7, 0x4, R20 ;  /* 0x0000000407147825 */ /* 0x002fe400078e0214 */
[----:B------:R-:W0:Y:S03]  /*0c60*/  LDC.64 R6, c[0x0][0x3a8] ;  /* 0x0000ea00ff067b82 */ /* 0x000e260000000a00 */
[----:B------:R-:W2:Y:S04]  /*0c70*/  LDG.E R15, desc[UR4][R20.64] ;  /* 0x00000004140f7981 */ /* 0x000ea8000c1e1900 */
[----:B------:R-:W3:Y:S04]  /*0c80*/  LDG.E R16, desc[UR4][R20.64+0x4] ;  /* 0x0000040414107981 */ /* 0x000ee8000c1e1900 */
[----:B------:R-:W4:Y:S04]  /*0c90*/  LDG.E R17, desc[UR4][R20.64+0x8] ;  /* 0x0000080414117981 */ /* 0x000f28000c1e1900 */
[----:B------:R-:W4:Y:S01]  /*0ca0*/  LDG.E R18, desc[UR4][R20.64+0xc] ;  /* 0x00000c0414127981 */ /* 0x000f22000c1e1900 */
[----:B--2---:R-:W-:-:S02]  /*0cb0*/  IMAD R15, R15, 0x3, RZ ;  /* 0x000000030f0f7824 */ /* 0x004fc400078e02ff */
[----:B---3--:R-:W-:Y:S02]  /*0cc0*/  IMAD R16, R16, 0x3, RZ ;  /* 0x0000000310107824 */ /* 0x008fe400078e02ff */
[----:B0-----:R-:W-:-:S04]  /*0cd0*/  IMAD.WIDE R32, R15, 0x4, R6 ;  /* 0x000000040f207825 */ /* 0x001fc800078e0206 */
[----:B----4-:R-:W-:Y:S01]  /*0ce0*/  IMAD R17, R17, 0x3, RZ ;  /* 0x0000000311117824 */ /* 0x010fe200078e02ff */
[----:B------:R-:W2:Y:S01]  /*0cf0*/  LDG.E R27, desc[UR4][R32.64+0x4] ;  /* 0x00000404201b7981 */ /* 0x000ea2000c1e1900 */
[----:B------:R-:W-:Y:S02]  /*0d00*/  IMAD R18, R18, 0x3, RZ ;  /* 0x0000000312127824 */ /* 0x000fe400078e02ff */
[--C-:B------:R-:W-:Y:S01]  /*0d10*/  IMAD.WIDE R8, R16, 0x4, R6.reuse ;  /* 0x0000000410087825 */ /* 0x100fe200078e0206 */
[----:B------:R-:W3:Y:S03]  /*0d20*/  LDG.E R23, desc[UR4][R32.64+0x8] ;  /* 0x0000080420177981 */ /* 0x000ee6000c1e1900 */
[--C-:B------:R-:W-:Y:S01]  /*0d30*/  IMAD.WIDE R2, R17, 0x4, R6.reuse ;  /* 0x0000000411027825 */ /* 0x100fe200078e0206 */
[----:B------:R3:W4:Y:S03]  /*0d40*/  LDG.E R25, desc[UR4][R32.64] ;  /* 0x0000000420197981 */ /* 0x000726000c1e1900 */
[----:B------:R-:W-:Y:S01]  /*0d50*/  IMAD.WIDE R6, R18, 0x4, R6 ;  /* 0x0000000412067825 */ /* 0x000fe200078e0206 */
[----:B------:R-:W3:Y:S04]  /*0d60*/  LDG.E R0, desc[UR4][R2.64+0x8] ;  /* 0x0000080402007981 */ /* 0x000ee8000c1e1900 */
[----:B------:R-:W2:Y:S04]  /*0d70*/  LDG.E R24, desc[UR4][R6.64+0x4] ;  /* 0x0000040406187981 */ /* 0x000ea8000c1e1900 */
[----:B------:R-:W4:Y:S04]  /*0d80*/  LDG.E R21, desc[UR4][R8.64+0x8] ;  /* 0x0000080408157981 */ /* 0x000f28000c1e1900 */
[----:B------:R-:W4:Y:S04]  /*0d90*/  LDG.E R22, desc[UR4][R6.64] ;  /* 0x0000000406167981 */ /* 0x000f28000c1e1900 */
[----:B------:R-:W4:Y:S04]  /*0da0*/  LDG.E R20, desc[UR4][R2.64+0x4] ;  /* 0x0000040402147981 */ /* 0x000f28000c1e1900 */
[----:B------:R0:W4:Y:S04]  /*0db0*/  LDG.E R26, desc[UR4][R6.64+0x8] ;  /* 0x00000804061a7981 */ /* 0x000128000c1e1900 */
[----:B------:R-:W4:Y:S04]  /*0dc0*/  LDG.E R19, desc[UR4][R8.64] ;  /* 0x0000000408137981 */ /* 0x000f28000c1e1900 */
[----:B------:R-:W4:Y:S04]  /*0dd0*/  LDG.E R28, desc[UR4][R8.64+0x4] ;  /* 0x00000404081c7981 */ /* 0x000f28000c1e1900 */
[----:B------:R1:W4:Y:S01]  /*0de0*/  LDG.E R30, desc[UR4][R2.64] ;  /* 0x00000004021e7981 */ /* 0x000322000c1e1900 */
[----:B------:R-:W-:Y:S01]  /*0df0*/  VIADD R14, R14, 0x1 ;  /* 0x000000010e0e7836 */ /* 0x000fe20000000000 */
[----:B------:R-:W-:Y:S04]  /*0e00*/  BSSY.RECONVERGENT B0, `(.L_x_12) ;  /* 0x000004a000007945 */ /* 0x000fe80003800200 */
[----:B------:R-:W-:Y:S01]  /*0e10*/  ISETP.NE.AND P4, PT, R14, RZ, PT ;  /* 0x000000ff0e00720c */ /* 0x000fe20003f85270 */
[----:B---3--:R-:W-:Y:S01]  /*0e20*/  FADD R32, -R23, R0 ;  /* 0x0000000017207221 */ /* 0x008fe20000000100 */
[----:B--2---:R-:W-:Y:S01]  /*0e30*/  FADD R36, -R27, R24 ;  /* 0x000000181b247221 */ /* 0x004fe20000000100 */
[----:B----4-:R-:W-:-:S03]  /*0e40*/  FADD R31, -R23, R21 ;  /* 0x00000015171f7221 */ /* 0x010fc60000000100 */
[----:B------:R-:W-:Y:S01]  /*0e50*/  FMUL R33, R32, R36 ;  /* 0x0000002420217220 */ /* 0x000fe20000400000 */
[----:B------:R-:W-:Y:S01]  /*0e60*/  FADD R35, -R25, R22 ;  /* 0x0000001619237221 */ /* 0x000fe20000000100 */
[----:B------:R-:W-:-:S03]  /*0e70*/  FADD R34, -R27, R20 ;  /* 0x000000141b227221 */ /* 0x000fc60000000100 */
[----:B0-----:R-:W-:Y:S01]  /*0e80*/  FMUL R7, R31, R35 ;  /* 0x000000231f077220 */ /* 0x001fe20000400000 */
[----:B------:R-:W-:Y:S01]  /*0e90*/  FADD R37, -R23, R26 ;  /* 0x0000001a17257221 */ /* 0x000fe20000000100 */
[----:B------:R-:W-:-:S03]  /*0ea0*/  FADD R29, -R25, R19 ;  /* 0x00000013191d7221 */ /* 0x000fc60000000100 */
[CC--:B------:R-:W-:Y:S01]  /*0eb0*/  FFMA R6, R34.reuse, R37.reuse, -R33 ;  /* 0x0000002522067223 */ /* 0x0c0fe20000000821 */
[----:B-1----:R-:W-:Y:S01]  /*0ec0*/  FADD R3, -R27, R28 ;  /* 0x0000001c1b037221 */ /* 0x002fe20000000100 */
[-C--:B------:R-:W-:Y:S01]  /*0ed0*/  FFMA R9, R29, R37.reuse, -R7 ;  /* 0x000000251d097223 */ /* 0x080fe20000000807 */
[----:B------:R-:W-:Y:S01]  /*0ee0*/  FADD R27, R11, -R27 ;  /* 0x8000001b0b1b7221 */ /* 0x000fe20000000000 */
[----:B------:R-:W-:Y:S01]  /*0ef0*/  FADD R2, -R25, R30 ;  /* 0x0000001e19027221 */ /* 0x000fe20000000100 */
[----:B------:R-:W-:Y:S01]  /*0f00*/  FMUL R33, R3, R37 ;  /* 0x0000002503217220 */ /* 0x000fe20000400000 */
[----:B------:R-:W-:Y:S01]  /*0f10*/  FMUL R8, R34, R35 ;  /* 0x0000002322087220 */ /* 0x000fe20000400000 */
[----:B------:R-:W-:Y:S01]  /*0f20*/  FADD R25, R10, -R25 ;  /* 0x800000190a197221 */ /* 0x000fe20000000000 */
[C---:B------:R-:W-:Y:S01]  /*0f30*/  FMUL R7, R2.reuse, R37 ;  /* 0x0000002502077220 */ /* 0x040fe20000400000 */
[-C--:B------:R-:W-:Y:S01]  /*0f40*/  FFMA R33, R31, R36.reuse, -R33 ;  /* 0x000000241f217223 */ /* 0x080fe20000000821 */
[-C--:B------:R-:W-:Y:S01]  /*0f50*/  FMUL R37, R29, R36.reuse ;  /* 0x000000241d257220 */ /* 0x080fe20000400000 */
[----:B------:R-:W-:Y:S01]  /*0f60*/  FMUL R9, R27, R9 ;  /* 0x000000091b097220 */ /* 0x000fe20000400000 */
[----:B------:R-:W-:Y:S01]  /*0f70*/  FFMA R8, R2, R36, -R8 ;  /* 0x0000002402087223 */ /* 0x000fe20000000808 */
[-C--:B------:R-:W-:Y:S01]  /*0f80*/  FFMA R36, R32, R35.reuse, -R7 ;  /* 0x0000002320247223 */ /* 0x080fe20000000807 */
[----:B------:R-:W-:Y:S01]  /*0f90*/  FFMA R7, R3, R35, -R37 ;  /* 0x0000002303077223 */ /* 0x000fe20000000825 */
[----:B------:R-:W-:Y:S01]  /*0fa0*/  FFMA R9, R25, R33, R9 ;  /* 0x0000002119097223 */ /* 0x000fe20000000009 */
[----:B------:R-:W-:-:S04]  /*0fb0*/  FADD R23, R12, -R23 ;  /* 0x800000170c177221 */ /* 0x000fc80000000000 */
[----:B------:R-:W-:Y:S01]  /*0fc0*/  FFMA R7, R23, R7, R9 ;  /* 0x0000000717077223 */ /* 0x000fe20000000009 */
[----:B------:R-:W-:-:S04]  /*0fd0*/  FMUL R9, R31, R34 ;  /* 0x000000221f097220 */ /* 0x000fc80000400000 */
[-C--:B------:R-:W-:Y:S01]  /*0fe0*/  FFMA R9, R3, R32.reuse, -R9 ;  /* 0x0000002003097223 */ /* 0x080fe20000000809 */
[----:B------:R-:W-:Y:S01]  /*0ff0*/  FMUL R32, R29, R32 ;  /* 0x000000201d207220 */ /* 0x000fe20000400000 */
[----:B------:R-:W-:-:S03]  /*1000*/  FMUL R33, R3, R2 ;  /* 0x0000000203217220 */ /* 0x000fc60000400000 */
[----:B------:R-:W-:Y:S01]  /*1010*/  FFMA R32, R31, R2, -R32 ;  /* 0x000000021f207223 */ /* 0x000fe20000000820 */
[----:B------:R-:W-:-:S04]  /*1020*/  FMUL R2, R3, R36 ;  /* 0x0000002403027220 */ /* 0x000fc80000400000 */
[----:B------:R-:W-:-:S04]  /*1030*/  FFMA R2, R29, R6, R2 ;  /* 0x000000061d027223 */ /* 0x000fc80000000002 */
[----:B------:R-:W-:-:S04]  /*1040*/  FFMA R31, R31, R8, R2 ;  /* 0x000000081f1f7223 */ /* 0x000fc80000000002 */
[----:B------:R-:W-:Y:S01]  /*1050*/  FADD R2, |R31|, -RZ ;  /* 0x800000ff1f027221 */ /* 0x000fe20000000200 */
[----:B------:R-:W-:Y:S01]  /*1060*/  FFMA R34, R29, R34, -R33 ;  /* 0x000000221d227223 */ /* 0x000fe20000000821 */
[----:B------:R-:W-:Y:S01]  /*1070*/  FADD R0, -R21, R0 ;  /* 0x0000000015007221 */ /* 0x000fe20000000100 */
[C---:B------:R-:W-:Y:S01]  /*1080*/  FADD R3, -R19.reuse, R22 ;  /* 0x0000001613037221 */ /* 0x040fe20000000100 */
[----:B------:R-:W-:Y:S01]  /*1090*/  FADD R30, -R19, R30 ;  /* 0x0000001e131e7221 */ /* 0x000fe20000000100 */
[----:B------:R-:W-:Y:S01]  /*10a0*/  FADD R29, -R28, R24 ;  /* 0x000000181c1d7221 */ /* 0x000fe20000000100 */
[----:B------:R-:W-:Y:S01]  /*10b0*/  IADD3 R22, PT, PT, R2, 0x1800000, RZ ;  /* 0x0180000002167810 */ /* 0x000fe20007ffe0ff */
[----:B------:R-:W-:Y:S01]  /*10c0*/  FADD R33, -R21, R26 ;  /* 0x0000001a15217221 */ /* 0x000fe20000000100 */
[----:B------:R-:W-:Y:S01]  /*10d0*/  FMUL R35, R0, R3 ;  /* 0x0000000300237220 */ /* 0x000fe20000400000 */
[----:B------:R-:W-:Y:S01]  /*10e0*/  FADD R20, -R28, R20 ;  /* 0x000000141c147221 */ /* 0x000fe20000000100 */
[----:B------:R-:W-:Y:S01]  /*10f0*/  FMUL R37, R30, R29 ;  /* 0x0000001d1e257220 */ /* 0x000fe20000400000 */
[----:B------:R-:W-:Y:S01]  /*1100*/  LOP3.LUT R22, R22, 0x7f800000, RZ, 0xc0, !PT ;  /* 0x7f80000016167812 */ /* 0x000fe200078ec0ff */
[----:B------:R-:W-:Y:S01]  /*1110*/  FMUL R32, R27, R32 ;  /* 0x000000201b207220 */ /* 0x000fe20000400000 */
[----:B------:R-:W-:Y:S01]  /*1120*/  FFMA R30, R30, R33, -R35 ;  /* 0x000000211e1e7223 */ /* 0x000fe20000000823 */
[C---:B------:R-:W-:Y:S01]  /*1130*/  FFMA R3, R20.reuse, R3, -R37 ;  /* 0x0000000314037223 */ /* 0x040fe20000000825 */
[----:B------:R-:W-:Y:S01]  /*1140*/  FMUL R33, R20, R33 ;  /* 0x0000002114217220 */ /* 0x000fe20000400000 */
[----:B------:R-:W-:Y:S01]  /*1150*/  ISETP.GT.U32.AND P0, PT, R22, 0x1ffffff, PT ;  /* 0x01ffffff1600780c */ /* 0x000fe20003f04070 */
[----:B------:R-:W-:Y:S01]  /*1160*/  FFMA R20, R25, R9, R32 ;  /* 0x0000000919147223 */ /* 0x000fe20000000020 */
[----:B------:R-:W-:Y:S01]  /*1170*/  FADD R9, R11, -R28 ;  /* 0x8000001c0b097221 */ /* 0x000fe20000000000 */
[----:B------:R-:W-:Y:S01]  /*1180*/  FFMA R0, R0, R29, -R33 ;  /* 0x0000001d00007223 */ /* 0x000fe20000000821 */
[----:B------:R-:W-:Y:S01]  /*1190*/  FADD R19, R10, -R19 ;  /* 0x800000130a137221 */ /* 0x000fe20000000000 */
[----:B------:R-:W-:Y:S01]  /*11a0*/  FMUL R36, R27, R36 ;  /* 0x000000241b247220 */ /* 0x000fe20000400000 */
[----:B------:R-:W-:-:S03]  /*11b0*/  FMUL R30, R9, R30 ;  /* 0x0000001e091e7220 */ /* 0x000fc60000400000 */
[----:B------:R-:W-:Y:S01]  /*11c0*/  FFMA R25, R25, R6, R36 ;  /* 0x0000000619197223 */ /* 0x000fe20000000024 */
[----:B------:R-:W-:Y:S01]  /*11d0*/  FFMA R19, R19, R0, R30 ;  /* 0x0000000013137223 */ /* 0x000fe2000000001e */
[----:B------:R-:W-:Y:S01]  /*11e0*/  FADD R0, R12, -R21 ;  /* 0x800000150c007221 */ /* 0x000fe20000000000 */
[C---:B------:R-:W-:Y:S01]  /*11f0*/  FFMA R20, R23.reuse, R34, R20 ;  /* 0x0000002217147223 */ /* 0x040fe20000000014 */
[----:B------:R-:W-:Y:S02]  /*1200*/  FFMA R25, R23, R8, R25 ;  /* 0x0000000817197223 */ /* 0x000fe40000000019 */
[----:B------:R-:W-:Y:S01]  /*1210*/  FFMA R3, R0, R3, R19 ;  /* 0x0000000300037223 */ /* 0x000fe20000000013 */
[----:B------:R-:W-:Y:S06]  /*1220*/  @P0 BRA `(.L_x_13) ;  /* 0x00000000000c0947 */ /* 0x000fec0003800000 */
[----:B------:R-:W-:-:S07]  /*1230*/  MOV R6, 0x1250 ;  /* 0x0000125000067802 */ /* 0x000fce0000000f00 */
[----:B------:R-:W-:Y:S05]  /*1240*/  CALL.REL.NOINC `($__internal_1_$__cuda_sm20_rcp_rn_f32_slowpath) ;  /* 0x0000000c00747944 */ /* 0x000fea0003c00000 */
[----:B------:R-:W-:Y:S05]  /*1250*/  BRA `(.L_x_14) ;  /* 0x0000000000107947 */ /* 0x000fea0003800000 */
.L_x_13:
[----:B------:R-:W0:Y:S02]  /*1260*/  MUFU.RCP R22, |R31| ;  /* 0x4000001f00167308 */ /* 0x000e240000001000 */
[----:B0-----:R-:W-:-:S04]  /*1270*/  FFMA R0, |R31|, R22, -1 ;  /* 0xbf8000001f007423 */ /* 0x001fc80000000216 */
[----:B------:R-:W-:-:S04]  /*1280*/  FADD.FTZ R9, -R0, -RZ ;  /* 0x800000ff00097221 */ /* 0x000fc80000010100 */
[----:B------:R-:W-:-:S07]  /*1290*/  FFMA R22, R22, R9, R22 ;  /* 0x0000000916167223 */ /* 0x000fce0000000016 */
.L_x_14:
[----:B------:R-:W-:Y:S05]  /*12a0*/  BSYNC.RECONVERGENT B0 ;  /* 0x0000000000007941 */ /* 0x000fea0003800200 */
.L_x_12:
[-C--:B------:R-:W-:Y:S01]  /*12b0*/  FMUL R25, R25, R22.reuse ;  /* 0x0000001619197220 */ /* 0x080fe20000400000 */
[-C--:B------:R-:W-:Y:S01]  /*12c0*/  FMUL R23, R7, R22.reuse ;  /* 0x0000001607177220 */ /* 0x080fe20000400000 */
[-C--:B------:R-:W-:Y:S01]  /*12d0*/  FMUL R24, R3, R22.reuse ;  /* 0x0000001603187220 */ /* 0x080fe20000400000 */
[----:B------:R-:W-:Y:S01]  /*12e0*/  FMUL R22, R20, R22 ;  /* 0x0000001614167220 */ /* 0x000fe20000400000 */
[----:B------:R-:W-:Y:S01]  /*12f0*/  BSSY.RECONVERGENT B0, `(.L_x_15) ;  /* 0x0000082000007945 */ /* 0x000fe20003800200 */
[----:B------:R-:W-:Y:S02]  /*1300*/  FSETP.GTU.AND P0, PT, R25, 1, PT ;  /* 0x3f8000001900780b */ /* 0x000fe40003f0c000 */
[----:B------:R-:W-:Y:S02]  /*1310*/  FSETP.GTU.AND P1, PT, R23, 1, PT ;  /* 0x3f8000001700780b */ /* 0x000fe40003f2c000 */
[----:B------:R-:W-:Y:S02]  /*1320*/  FSETP.GTU.AND P3, PT, R24, 1, PT ;  /* 0x3f8000001800780b */ /* 0x000fe40003f6c000 */
[----:B------:R-:W-:-:S02]  /*1330*/  FSETP.GTU.AND P2, PT, R22, 1, PT ;  /* 0x3f8000001600780b */ /* 0x000fc40003f4c000 */
[----:B------:R-:W-:Y:S02]  /*1340*/  FSETP.LTU.OR P0, PT, R25, RZ, P0 ;  /* 0x000000ff1900720b */ /* 0x000fe40000709400 */
[----:B------:R-:W-:Y:S02]  /*1350*/  FSETP.LTU.OR P1, PT, R23, RZ, P1 ;  /* 0x000000ff1700720b */ /* 0x000fe40000f29400 */
[----:B------:R-:W-:Y:S02]  /*1360*/  FSETP.LTU.OR P3, PT, R24, RZ, P3 ;  /* 0x000000ff1800720b */ /* 0x000fe40001f69400 */
[----:B------:R-:W-:Y:S02]  /*1370*/  FSETP.LTU.OR P2, PT, R22, RZ, P2 ;  /* 0x000000ff1600720b */ /* 0x000fe40001749400 */
[----:B------:R-:W-:-:S04]  /*1380*/  PLOP3.LUT P0, PT, P1, P3, P0, 0xfe, 0x0 ;  /* 0x000000000000781c */ /* 0x000fc80000f07f06 */
[----:B------:R-:W-:-:S13]  /*1390*/  PLOP3.LUT P0, PT, P0, P2, PT, 0xf8, 0x8f ;  /* 0x00000000008f781c */ /* 0x000fda0000705f70 */
[----:B------:R-:W-:Y:S05]  /*13a0*/  @P0 BRA `(.L_x_16) ;  /* 0x0000000400d80947 */ /* 0x000fea0003800000 */
[----:B------:R-:W-:Y:S01]  /*13b0*/  FADD R0, R24, R25 ;  /* 0x0000001918007221 */ /* 0x000fe20000000000 */
[----:B------:R-:W-:Y:S01]  /*13c0*/  UMOV UR6, 0x7ae147ae ;  /* 0x7ae147ae00067882 */ /* 0x000fe20000000000 */
[----:B------:R-:W-:Y:S02]  /*13d0*/  UMOV UR7, 0x3fefae14 ;  /* 0x3fefae1400077882 */ /* 0x000fe40000000000 */
[----:B------:R-:W-:-:S04]  /*13e0*/  FADD R3, R23, R0 ;  /* 0x0000000017037221 */ /* 0x000fc80000000000 */
[----:B------:R-:W-:-:S06]  /*13f0*/  FADD R3, R22, R3 ;  /* 0x0000000316037221 */ /* 0x000fcc0000000000 */
[----:B------:R-:W0:Y:S02]  /*1400*/  F2F.F64.F32 R2, R3 ;  /* 0x0000000300027310 */ /* 0x000e240000201800 */
[----:B0-----:R-:W-:Y:S01]  /*1410*/  DSETP.GT.AND P0, PT, R2, UR6, PT ;  /* 0x0000000602007e2a */ /* 0x001fe2000bf04000 */
[----:B------:R-:W-:Y:S01]  /*1420*/  UMOV UR6, 0xc28f5c29 ;  /* 0xc28f5c2900067882 */ /* 0x000fe20000000000 */
[----:B------:R-:W-:-:S04]  /*1430*/  UMOV UR7, 0x3ff028f5 ;  /* 0x3ff028f500077882 */ /* 0x000fc80000000000 */
[----:B------:R-:W-:-:S14]  /*1440*/  DSETP.GEU.OR P0, PT, R2, UR6, !P0 ;  /* 0x0000000602007e2a */ /* 0x000fdc000c70e400 */
[----:B------:R-:W-:Y:S05]  /*1450*/  @P0 BRA `(.L_x_16) ;  /* 0x0000000400ac0947 */ /* 0x000fea0003800000 */
[----:B------:R-:W0:Y:S08]  /*1460*/  LDC.64 R6, c[0x0][0x3a0] ;  /* 0x0000e800ff067b82 */ /* 0x000e300000000a00 */
[----:B------:R-:W1:Y:S08]  /*1470*/  LDC.64 R28, c[0x0][0x388] ;  /* 0x0000e200ff1c7b82 */ /* 0x000e700000000a00 */
[----:B------:R-:W2:Y:S01]  /*1480*/  LDC.64 R2, c[0x0][0x390] ;  /* 0x0000e400ff027b82 */ /* 0x000ea20000000a00 */
[----:B0-----:R-:W-:-:S04]  /*1490*/  IMAD.WIDE R8, R16, 0x4, R6 ;  /* 0x0000000410087825 */ /* 0x001fc800078e0206 */
[--C-:B------:R-:W-:Y:S01]  /*14a0*/  IMAD.WIDE R20, R15, 0x4, R6.reuse ;  /* 0x000000040f147825 */ /* 0x100fe200078e0206 */
[----:B------:R-:W3:Y:S03]  /*14b0*/  LDG.E R0, desc[UR4][R8.64] ;  /* 0x0000000408007981 */ /* 0x000ee6000c1e1900 */
[--C-:B------:R-:W-:Y:S01]  /*14c0*/  IMAD.WIDE R16, R17, 0x4, R6.reuse ;  /* 0x0000000411107825 */ /* 0x100fe200078e0206 */
[----:B-1----:R-:W4:Y:S04]  /*14d0*/  LDG.E R19, desc[UR4][R28.64] ;  /* 0x000000041c137981 */ /* 0x002f28000c1e1900 */
[----:B------:R-:W5:Y:S01]  /*14e0*/  LDG.E R15, desc[UR4][R20.64] ;  /* 0x00000004140f7981 */ /* 0x000f62000c1e1900 */
[----:B------:R-:W-:-:S03]  /*14f0*/  IMAD.WIDE R6, R18, 0x4, R6 ;  /* 0x0000000412067825 */ /* 0x000fc600078e0206 */
[----:B------:R-:W5:Y:S04]  /*1500*/  LDG.E R32, desc[UR4][R16.64] ;  /* 0x0000000410207981 */ /* 0x000f68000c1e1900 */
[----:B------:R-:W5:Y:S04]  /*1510*/  LDG.E R27, desc[UR4][R6.64] ;  /* 0x00000004061b7981 */ /* 0x000f68000c1e1900 */
[----:B--2---:R-:W2:Y:S04]  /*1520*/  LDG.E R2, desc[UR4][R2.64] ;  /* 0x0000000402027981 */ /* 0x004ea8000c1e1900 */
[----:B------:R-:W2:Y:S04]  /*1530*/  LDG.E R18, desc[UR4][R8.64+0x4] ;  /* 0x0000040408127981 */ /* 0x000ea8000c1e1900 */
[----:B------:R0:W2:Y:S04]  /*1540*/  LDG.E R26, desc[UR4][R8.64+0x8] ;  /* 0x00000804081a7981 */ /* 0x0000a8000c1e1900 */
[----:B------:R-:W2:Y:S04]  /*1550*/  LDG.E R29, desc[UR4][R20.64+0x4] ;  /* 0x00000404141d7981 */ /* 0x000ea8000c1e1900 */
[----:B------:R-:W2:Y:S04]  /*1560*/  LDG.E R35, desc[UR4][R20.64+0x8] ;  /* 0x0000080414237981 */ /* 0x000ea8000c1e1900 */
[----:B------:R-:W2:Y:S04]  /*1570*/  LDG.E R28, desc[UR4][R16.64+0x4] ;  /* 0x00000404101c7981 */ /* 0x000ea8000c1e1900 */
[----:B------:R-:W2:Y:S04]  /*1580*/  LDG.E R30, desc[UR4][R16.64+0x8] ;  /* 0x00000804101e7981 */ /* 0x000ea8000c1e1900 */
[----:B------:R-:W2:Y:S04]  /*1590*/  LDG.E R31, desc[UR4][R6.64+0x4] ;  /* 0x00000404061f7981 */ /* 0x000ea8000c1e1900 */
[----:B------:R1:W2:Y:S01]  /*15a0*/  LDG.E R33, desc[UR4][R6.64+0x8] ;  /* 0x0000080406217981 */ /* 0x0002a2000c1e1900 */
[----:B------:R-:W-:Y:S01]  /*15b0*/  BSSY.RECONVERGENT B1, `(.L_x_17) ;  /* 0x000001a000017945 */ /* 0x000fe20003800200 */
[----:B---3--:R-:W-:Y:S01]  /*15c0*/  FMUL R37, R25, R0 ;  /* 0x0000000019257220 */ /* 0x008fe20000400000 */
[----:B----4-:R-:W3:Y:S03]  /*15d0*/  MUFU.RCP R34, R19 ;  /* 0x0000001300227308 */ /* 0x010ee60000001000 */
[----:B-----5:R-:W-:-:S04]  /*15e0*/  FFMA R0, R24, R15, R37 ;  /* 0x0000000f18007223 */ /* 0x020fc80000000025 */
[----:B0-----:R-:W-:-:S04]  /*15f0*/  FFMA R9, R23, R32, R0 ;  /* 0x0000002017097223 */ /* 0x001fc80000000000 */
[----:B------:R-:W-:-:S04]  /*1600*/  FFMA R9, R22, R27, R9 ;  /* 0x0000001b16097223 */ /* 0x000fc80000000009 */
[----:B--2---:R-:W-:Y:S01]  /*1610*/  FADD R0, R9, -R2 ;  /* 0x8000000209007221 */ /* 0x004fe20000000000 */
[----:B---3--:R-:W-:-:S03]  /*1620*/  FFMA R15, -R19, R34, 1 ;  /* 0x3f800000130f7423 */ /* 0x008fc60000000122 */
[----:B------:R-:W0:Y:S01]  /*1630*/  FCHK P0, R0, R19 ;  /* 0x0000001300007302 */ /* 0x000e220000000000 */
[C---:B------:R-:W-:Y:S01]  /*1640*/  FMUL R3, R25.reuse, R18 ;  /* 0x0000001219037220 */ /* 0x040fe20000400000 */
[----:B------:R-:W-:Y:S01]  /*1650*/  FFMA R15, R34, R15, R34 ;  /* 0x0000000f220f7223 */ /* 0x000fe20000000022 */
[----:B------:R-:W-:-:S03]  /*1660*/  FMUL R26, R25, R26 ;  /* 0x0000001a191a7220 */ /* 0x000fc60000400000 */
[----:B-1----:R-:W-:Y:S01]  /*1670*/  FFMA R6, R0, R15, RZ ;  /* 0x0000000f00067223 */ /* 0x002fe200000000ff */
[C---:B------:R-:W-:Y:S01]  /*1680*/  FFMA R2, R24.reuse, R29, R3 ;  /* 0x0000001d18027223 */ /* 0x040fe20000000003 */
[----:B------:R-:W-:-:S03]  /*1690*/  FFMA R35, R24, R35, R26 ;  /* 0x0000002318237223 */ /* 0x000fc6000000001a */
[----:B------:R-:W-:Y:S01]  /*16a0*/  FFMA R3, R23, R28, R2 ;  /* 0x0000001c17037223 */ /* 0x000fe20000000002 */
[----:B------:R-:W-:Y:S01]  /*16b0*/  FFMA R2, -R19, R6, R0 ;  /* 0x0000000613027223 */ /* 0x000fe20000000100 */
[----:B------:R-:W-:-:S03]  /*16c0*/  FFMA R30, R23, R30, R35 ;  /* 0x0000001e171e7223 */ /* 0x000fc60000000023 */
[----:B------:R-:W-:Y:S01]  /*16d0*/  FFMA R2, R15, R2, R6 ;  /* 0x000000020f027223 */ /* 0x000fe20000000006 */
[C---:B------:R-:W-:Y:S01]  /*16e0*/  FFMA R31, R22.reuse, R31, R3 ;  /* 0x0000001f161f7223 */ /* 0x040fe20000000003 */
[----:B------:R-:W-:Y:S01]  /*16f0*/  FFMA R33, R22, R33, R30 ;  /* 0x0000002116217223 */ /* 0x000fe2000000001e */
[----:B0-----:R-:W-:Y:S06]  /*1700*/  @!P0 BRA `(.L_x_18) ;  /* 0x0000000000108947 */ /* 0x001fec0003800000 */
[----:B------:R-:W-:Y:S02]  /*1710*/  MOV R3, R19 ;  /* 0x0000001300037202 */ /* 0x000fe40000000f00 */
[----:B------:R-:W-:-:S07]  /*1720*/  MOV R8, 0x1740 ;  /* 0x0000174000087802 */ /* 0x000fce0000000f00 */
[----:B------:R-:W-:Y:S05]  /*1730*/  CALL.REL.NOINC `($__internal_2_$__cuda_sm3x_div_rn_noftz_f32_slowpath) ;  /* 0x0000000c00147944 */ /* 0x000fea0003c00000 */
[----:B------:R-:W-:-:S07]  /*1740*/  MOV R2, R0 ;  /* 0x0000000000027202 */ /* 0x000fce0000000f00 */
.L_x_18:
[----:B------:R-:W-:Y:S05]  /*1750*/  BSYNC.RECONVERGENT B1 ;  /* 0x0000000000017941 */ /* 0x000fea0003800200 */
.L_x_17:
[----:B------:R-:W0:Y:S08]  /*1760*/  LDC.64 R16, c[0x0][0x388] ;  /* 0x0000e200ff107b82 */ /* 0x000e300000000a00 */
[----:B------:R-:W1:Y:S01]  /*1770*/  LDC.64 R8, c[0x0][0x390] ;  /* 0x0000e400ff087b82 */ /* 0x000e620000000a00 */
[----:B0-----:R-:W2:Y:S04]  /*1780*/  LDG.E R3, desc[UR4][R16.64+0x4] ;  /* 0x0000040410037981 */ /* 0x001ea8000c1e1900 */
[----:B-1----:R-:W3:Y:S01]  /*1790*/  LDG.E R0, desc[UR4][R8.64+0x4] ;  /* 0x0000040408007981 */ /* 0x002ee2000c1e1900 */
[----:B------:R-:W-:Y:S01]  /*17a0*/  BSSY.RECONVERGENT B1, `(.L_x_19) ;  /* 0x000000d000017945 */ /* 0x000fe20003800200 */
        /* <DEDUP_REMOVED lines=12> */
.L_x_20:
[----:B------:R-:W-:Y:S05]  /*1870*/  BSYNC.RECONVERGENT B1 ;  /* 0x0000000000017941 */ /* 0x000fea0003800200 */
.L_x_19:
        /* <DEDUP_REMOVED lines=17> */
.L_x_22:
[----:B------:R-:W-:Y:S05]  /*1990*/  BSYNC.RECONVERGENT B1 ;  /* 0x0000000000017941 */ /* 0x000fea0003800200 */
.L_x_21:
[----:B------:R-:W0:Y:S02]  /*19a0*/  LDC.64 R8, c[0x0][0x380] ;  /* 0x0000e000ff087b82 */ /* 0x000e240000000a00 */
[----:B0-----:R-:W2:Y:S04]  /*19b0*/  LDG.E R19, desc[UR4][R8.64+0x4] ;  /* 0x0000040408137981 */ /* 0x001ea8000c1e1900 */
[----:B------:R-:W3:Y:S01]  /*19c0*/  LDG.E R21, desc[UR4][R8.64] ;  /* 0x0000000408157981 */ /* 0x000ee2000c1e1900 */
[----:B------:R-:W0:Y:S08]  /*19d0*/  F2I.S64.FLOOR R16, R15 ;  /* 0x0000000f00107311 */ /* 0x000e300000205900 */
[----:B------:R-:W1:Y:S08]  /*19e0*/  F2I.S64.FLOOR R6, R6 ;  /* 0x0000000600067311 */ /* 0x000e700000205900 */
[----:B------:R-:W4:Y:S01]  /*19f0*/  F2I.S64.FLOOR R2, R2 ;  /* 0x0000000200027311 */ /* 0x000f220000205900 */
[----:B--2---:R-:W-:Y:S01]  /*1a00*/  SHF.R.S32.HI R23, RZ, 0x1f, R19 ;  /* 0x0000001fff177819 */ /* 0x004fe20000011413 */
[----:B0-----:R-:W-:-:S02]  /*1a10*/  IMAD R0, R17, R19, RZ ;  /* 0x0000001311007224 */ /* 0x001fc400078e02ff */
[----:B-1----:R-:W-:Y:S01]  /*1a20*/  IMAD.WIDE.U32 R18, R19, R16, R6 ;  /* 0x0000001013127225 */ /* 0x002fe200078e0006 */
[----:B---3--:R-:W-:-:S03]  /*1a30*/  SHF.R.S32.HI R7, RZ, 0x1f, R21 ;  /* 0x0000001fff077819 */ /* 0x008fc60000011415 */
[----:B------:R-:W-:Y:S02]  /*1a40*/  IMAD R23, R16, R23, R0 ;  /* 0x0000001710177224 */ /* 0x000fe400078e0200 */
[----:B----4-:R-:W-:-:S04]  /*1a50*/  IMAD.WIDE.U32 R8, R21, R18, R2 ;  /* 0x0000001215087225 */ /* 0x010fc800078e0002 */
[----:B------:R-:W-:Y:S01]  /*1a60*/  IMAD.IADD R0, R19, 0x1, R23 ;  /* 0x0000000113007824 */ /* 0x000fe200078e0217 */
[----:B------:R-:W-:-:S03]  /*1a70*/  ISETP.GE.U32.AND P0, PT, R8, 0x1, PT ;  /* 0x000000010800780c */ /* 0x000fc60003f06070 */
[----:B------:R-:W-:-:S04]  /*1a80*/  IMAD R0, R0, R21, RZ ;  /* 0x0000001500007224 */ /* 0x000fc800078e02ff */
[----:B------:R-:W-:-:S05]  /*1a90*/  IMAD R7, R7, R18, R0 ;  /* 0x0000001207077224 */ /* 0x000fca00078e0200 */
[----:B------:R-:W-:-:S04]  /*1aa0*/  IADD3 R7, PT, PT, R9, R7, RZ ;  /* 0x0000000709077210 */ /* 0x000fc80007ffe0ff */
[----:B------:R-:W-:-:S13]  /*1ab0*/  ISETP.GE.AND.EX P0, PT, R7, RZ, PT, P0 ;  /* 0x000000ff0700720c */ /* 0x000fda0003f06300 */
[----:B------:R-:W-:Y:S05]  /*1ac0*/  @!P0 BRA `(.L_x_16) ;  /* 0x0000000000108947 */ /* 0x000fea0003800000 */
[----:B------:R-:W-:-:S04]  /*1ad0*/  IADD3 R2, P0, PT, R8, UR8, RZ ;  /* 0x0000000808027c10 */ /* 0x000fc8000ff1e0ff */
[----:B------:R-:W-:-:S06]  /*1ae0*/  IADD3.X R3, PT, PT, R7, UR9, RZ, P0, !PT ;  /* 0x0000000907037c10 */ /* 0x000fcc00087fe4ff */
[----:B------:R-:W2:Y:S04]  /*1af0*/  LDG.E.U8 R3, desc[UR4][R2.64] ;  /* 0x0000000402037981 */ /* 0x000ea8000c1e1100 */
[----:B--2---:R0:W-:Y:S02]  /*1b00*/  STG.E.U8 desc[UR4][R4.64], R3 ;  /* 0x0000000304007986 */ /* 0x0041e4000c101104 */
.L_x_16:
[----:B------:R-:W-:Y:S05]  /*1b10*/  BSYNC.RECONVERGENT B0 ;  /* 0x0000000000007941 */ /* 0x000fea0003800200 */
.L_x_15:
[----:B------:R-:W-:Y:S01]  /*1b20*/  IADD3 R13, PT, PT, R13, 0x1, RZ ;  /* 0x000000010d0d7810 */ /* 0x000fe20007ffe0ff */
[----:B------:R-:W-:Y:S06]  /*1b30*/  @P4 BRA `(.L_x_23) ;  /* 0xfffffff000304947 */ /* 0x000fec000383ffff */
[----:B------:R-:W-:Y:S05]  /*1b40*/  EXIT ;  /* 0x000000000000794d */ /* 0x000fea0003800000 */
        .weak           $__internal_0_$__cuda_sm20_div_s64
        .type           $__internal_0_$__cuda_sm20_div_s64,@function
        .size           $__internal_0_$__cuda_sm20_div_s64,($__internal_1_$__cuda_sm20_rcp_rn_f32_slowpath - $__internal_0_$__cuda_sm20_div_s64)
$__internal_0_$__cuda_sm20_div_s64:
[-C--:B------:R-:W-:Y:S02]  /*1b50*/  IADD3 R3, P1, PT, RZ, -R8.reuse, RZ ;  /* 0x80000008ff037210 */ /* 0x080fe40007f3e0ff */
[----:B------:R-:W-:Y:S02]  /*1b60*/  ISETP.GE.AND P0, PT, R9, RZ, PT ;  /* 0x000000ff0900720c */ /* 0x000fe40003f06270 */
[-C--:B------:R-:W-:Y:S02]  /*1b70*/  IADD3.X R14, PT, PT, RZ, ~R9.reuse, RZ, P1, !PT ;  /* 0x80000009ff0e7210 */ /* 0x080fe40000ffe4ff */
[----:B------:R-:W-:Y:S02]  /*1b80*/  SEL R2, R3, R8, !P0 ;  /* 0x0000000803027207 */ /* 0x000fe40004000000 */
[----:B------:R-:W-:Y:S02]  /*1b90*/  SEL R3, R14, R9, !P0 ;  /* 0x000000090e037207 */ /* 0x000fe40004000000 */
[----:B------:R-:W-:-:S02]  /*1ba0*/  ISETP.GE.AND P3, PT, R12, RZ, PT ;  /* 0x000000ff0c00720c */ /* 0x000fc40003f66270 */
[----:B------:R-:W0:Y:S08]  /*1bb0*/  I2F.U64.RP R13, R2 ;  /* 0x00000002000d7312 */ /* 0x000e300000309000 */
[----:B0-----:R-:W0:Y:S02]  /*1bc0*/  MUFU.RCP R13, R13 ;  /* 0x0000000d000d7308 */ /* 0x001e240000001000 */
[----:B0-----:R-:W-:-:S06]  /*1bd0*/  IADD3 R14, PT, PT, R13, 0x1ffffffe, RZ ;  /* 0x1ffffffe0d0e7810 */ /* 0x001fcc0007ffe0ff */
[----:B------:R-:W0:Y:S02]  /*1be0*/  F2I.U64.TRUNC R14, R14 ;  /* 0x0000000e000e7311 */ /* 0x000e24000020d800 */
[----:B0-----:R-:W-:-:S04]  /*1bf0*/  IMAD.WIDE.U32 R16, R14, R2, RZ ;  /* 0x000000020e107225 */ /* 0x001fc800078e00ff */
[----:B------:R-:W-:Y:S01]  /*1c00*/  IMAD R17, R14, R3, R17 ;  /* 0x000000030e117224 */ /* 0x000fe200078e0211 */
[----:B------:R-:W-:-:S03]  /*1c10*/  IADD3 R19, P0, PT, RZ, -R16, RZ ;  /* 0x80000010ff137210 */ /* 0x000fc60007f1e0ff */
[----:B------:R-:W-:Y:S02]  /*1c20*/  IMAD R17, R15, R2, R17 ;  /* 0x000000020f117224 */ /* 0x000fe400078e0211 */
[----:B------:R-:W-:-:S04]  /*1c30*/  IMAD.HI.U32 R16, R14, R19, RZ ;  /* 0x000000130e107227 */ /* 0x000fc800078e00ff */
[----:B------:R-:W-:Y:S01]  /*1c40*/  IMAD.X R23, RZ, RZ, ~R17, P0 ;  /* 0x000000ffff177224 */ /* 0x000fe200000e0e11 */
[----:B------:R-:W-:-:S03]  /*1c50*/  MOV R17, R14 ;  /* 0x0000000e00117202 */ /* 0x000fc60000000f00 */
[-C--:B------:R-:W-:Y:S02]  /*1c60*/  IMAD R25, R15, R23.reuse, RZ ;  /* 0x000000170f197224 */ /* 0x080fe400078e02ff */
[----:B------:R-:W-:-:S04]  /*1c70*/  IMAD.WIDE.U32 R16, P0, R14, R23, R16 ;  /* 0x000000170e107225 */ /* 0x000fc80007800010 */
[----:B------:R-:W-:-:S04]  /*1c80*/  IMAD.HI.U32 R13, R15, R23, RZ ;  /* 0x000000170f0d7227 */ /* 0x000fc800078e00ff */
[----:B------:R-:W-:Y:S01]  /*1c90*/  IMAD.HI.U32 R16, P1, R15, R19, R16 ;  /* 0x000000130f107227 */ /* 0x000fe20007820010 */
[----:B------:R-:W-:Y:S02]  /*1ca0*/  IADD3.X R13, PT, PT, R13, R15, RZ, P0, !PT ;  /* 0x0000000f0d0d7210 */ /* 0x000fe400007fe4ff */
[----:B------:R-:W-:Y:S02]  /*1cb0*/  IADD3 R19, P4, PT, RZ, -R18, RZ ;  /* 0x80000012ff137210 */ /* 0x000fe40007f9e0ff */
[----:B------:R-:W-:Y:S02]  /*1cc0*/  IADD3 R17, P2, PT, R25, R16, RZ ;  /* 0x0000001019117210 */ /* 0x000fe40007f5e0ff */
[----:B------:R-:W-:Y:S02]  /*1cd0*/  SEL R19, R19, R18, !P3 ;  /* 0x0000001213137207 */ /* 0x000fe40005800000 */
[----:B------:R-:W-:Y:S01]  /*1ce0*/  IADD3.X R13, PT, PT, RZ, RZ, R13, P2, P1 ;  /* 0x000000ffff0d7210 */ /* 0x000fe200017e240d */
[----:B------:R-:W-:-:S04]  /*1cf0*/  IMAD.WIDE.U32 R14, R17, R2, RZ ;  /* 0x00000002110e7225 */ /* 0x000fc800078e00ff */
[----:B------:R-:W-:Y:S01]  /*1d00*/  IMAD R15, R17, R3, R15 ;  /* 0x00000003110f7224 */ /* 0x000fe200078e020f */
[----:B------:R-:W-:-:S03]  /*1d10*/  IADD3 R23, P0, PT, RZ, -R14, RZ ;  /* 0x8000000eff177210 */ /* 0x000fc60007f1e0ff */
[----:B------:R-:W-:Y:S02]  /*1d20*/  IMAD R15, R13, R2, R15 ;  /* 0x000000020d0f7224 */ /* 0x000fe400078e020f */
[----:B------:R-:W-:-:S03]  /*1d30*/  IMAD.HI.U32 R16, R17, R23, RZ ;  /* 0x0000001711107227 */ /* 0x000fc600078e00ff */
[----:B------:R-:W-:Y:S02]  /*1d40*/  IADD3.X R14, PT, PT, RZ, ~R15, RZ, P0, !PT ;  /* 0x8000000fff0e7210 */ /* 0x000fe400007fe4ff */
[----:B------:R-:W-:-:S03]  /*1d50*/  IADD3.X R15, PT, PT, RZ, ~R12, RZ, P4, !PT ;  /* 0x8000000cff0f7210 */ /* 0x000fc600027fe4ff */
[----:B------:R-:W-:-:S04]  /*1d60*/  IMAD.WIDE.U32 R16, P0, R17, R14, R16 ;  /* 0x0000000e11107225 */ /* 0x000fc80007800010 */
[----:B------:R-:W-:-:S04]  /*1d70*/  IMAD.HI.U32 R17, P1, R13, R23, R16 ;  /* 0x000000170d117227 */ /* 0x000fc80007820010 */
[CC--:B------:R-:W-:Y:S02]  /*1d80*/  IMAD R16, R13.reuse, R14.reuse, RZ ;  /* 0x0000000e0d107224 */ /* 0x0c0fe400078e02ff */
[----:B------:R-:W-:-:S03]  /*1d90*/  IMAD.HI.U32 R14, R13, R14, RZ ;  /* 0x0000000e0d0e7227 */ /* 0x000fc600078e00ff */
[----:B------:R-:W-:Y:S01]  /*1da0*/  IADD3 R17, P2, PT, R16, R17, RZ ;  /* 0x0000001110117210 */ /* 0x000fe20007f5e0ff */
[----:B------:R-:W-:Y:S01]  /*1db0*/  IMAD.X R13, R14, 0x1, R13, P0 ;  /* 0x000000010e0d7824 */ /* 0x000fe200000e060d */
[-C--:B------:R-:W-:Y:S01]  /*1dc0*/  SEL R16, R15, R12.reuse, !P3 ;  /* 0x0000000c0f107207 */ /* 0x080fe20005800000 */
[----:B------:R-:W-:Y:S01]  /*1dd0*/  HFMA2 R15, -RZ, RZ, 0, 0 ;  /* 0x00000000ff0f7431 */ /* 0x000fe200000001ff */
[----:B------:R-:W-:Y:S01]  /*1de0*/  LOP3.LUT R12, R9, R12, RZ, 0x3c, !PT ;  /* 0x0000000c090c7212 */ /* 0x000fe200078e3cff */
[----:B------:R-:W-:Y:S01]  /*1df0*/  IMAD.HI.U32 R14, R17, R19, RZ ;  /* 0x00000013110e7227 */ /* 0x000fe200078e00ff */
[----:B------:R-:W-:-:S03]  /*1e00*/  IADD3.X R13, PT, PT, RZ, RZ, R13, P2, P1 ;  /* 0x000000ffff0d7210 */ /* 0x000fc600017e240d */
[----:B------:R-:W-:-:S04]  /*1e10*/  IMAD.WIDE.U32 R14, R17, R16, R14 ;  /* 0x00000010110e7225 */ /* 0x000fc800078e000e */
[C---:B------:R-:W-:Y:S02]  /*1e20*/  IMAD R17, R13.reuse, R16, RZ ;  /* 0x000000100d117224 */ /* 0x040fe400078e02ff */
[----:B------:R-:W-:-:S04]  /*1e30*/  IMAD.HI.U32 R14, P0, R13, R19, R14 ;  /* 0x000000130d0e7227 */ /* 0x000fc8000780000e */
[----:B------:R-:W-:Y:S01]  /*1e40*/  IMAD.HI.U32 R13, R13, R16, RZ ;  /* 0x000000100d0d7227 */ /* 0x000fe200078e00ff */
[----:B------:R-:W-:-:S04]  /*1e50*/  IADD3 R17, P1, PT, R17, R14, RZ ;  /* 0x0000000e11117210 */ /* 0x000fc80007f3e0ff */
[----:B------:R-:W-:Y:S01]  /*1e60*/  IADD3.X R13, PT, PT, R13, RZ, RZ, P0, !PT ;  /* 0x000000ff0d0d7210 */ /* 0x000fe200007fe4ff */
[----:B------:R-:W-:-:S03]  /*1e70*/  IMAD.WIDE.U32 R14, R17, R2, RZ ;  /* 0x00000002110e7225 */ /* 0x000fc600078e00ff */
[----:B------:R-:W-:Y:S01]  /*1e80*/  IADD3.X R13, PT, PT, RZ, R13, RZ, P1, !PT ;  /* 0x0000000dff0d7210 */ /* 0x000fe20000ffe4ff */
[C---:B------:R-:W-:Y:S01]  /*1e90*/  IMAD R15, R17.reuse, R3, R15 ;  /* 0x00000003110f7224 */ /* 0x040fe200078e020f */
[----:B------:R-:W-:Y:S02]  /*1ea0*/  IADD3 R19, P1, PT, -R14, R19, RZ ;  /* 0x000000130e137210 */ /* 0x000fe40007f3e1ff */
[----:B------:R-:W-:Y:S01]  /*1eb0*/  IADD3 R14, PT, PT, R17, 0x1, RZ ;  /* 0x00000001110e7810 */ /* 0x000fe20007ffe0ff */
[-C--:B------:R-:W-:Y:S01]  /*1ec0*/  IMAD R13, R13, R2.reuse, R15 ;  /* 0x000000020d0d7224 */ /* 0x080fe200078e020f */
[----:B------:R-:W-:-:S04]  /*1ed0*/  ISETP.GE.U32.AND P0, PT, R19, R2, PT ;  /* 0x000000021300720c */ /* 0x000fc80003f06070 */
[----:B------:R-:W-:Y:S02]  /*1ee0*/  IADD3.X R23, PT, PT, ~R13, R16, RZ, P1, !PT ;  /* 0x000000100d177210 */ /* 0x000fe40000ffe5ff */
[----:B------:R-:W-:Y:S02]  /*1ef0*/  IADD3 R13, P1, PT, R19, -R2, RZ ;  /* 0x80000002130d7210 */ /* 0x000fe40007f3e0ff */
[----:B------:R-:W-:-:S03]  /*1f00*/  ISETP.GE.U32.AND.EX P0, PT, R23, R3, PT, P0 ;  /* 0x000000031700720c */ /* 0x000fc60003f06100 */
[----:B------:R-:W-:Y:S01]  /*1f10*/  IMAD.X R15, R23, 0x1, ~R3, P1 ;  /* 0x00000001170f7824 */ /* 0x000fe200008e0e03 */
[----:B------:R-:W-:Y:S02]  /*1f20*/  SEL R13, R13, R19, P0 ;  /* 0x000000130d0d7207 */ /* 0x000fe40000000000 */
[----:B------:R-:W-:Y:S02]  /*1f30*/  SEL R14, R14, R17, P0 ;  /* 0x000000110e0e7207 */ /* 0x000fe40000000000 */
[----:B------:R-:W-:Y:S02]  /*1f40*/  SEL R15, R15, R23, P0 ;  /* 0x000000170f0f7207 */ /* 0x000fe40000000000 */
[----:B------:R-:W-:Y:S02]  /*1f50*/  ISETP.GE.U32.AND P0, PT, R13, R2, PT ;  /* 0x000000020d00720c */ /* 0x000fe40003f06070 */
[----:B------:R-:W-:Y:S02]  /*1f60*/  IADD3 R17, PT, PT, R14, 0x1, RZ ;  /* 0x000000010e117810 */ /* 0x000fe40007ffe0ff */
[----:B------:R-:W-:Y:S01]  /*1f70*/  ISETP.GE.U32.AND.EX P0, PT, R15, R3, PT, P0 ;  /* 0x000000030f00720c */ /* 0x000fe20003f06100 */
[----:B------:R-:W-:Y:S01]  /*1f80*/  IMAD.MOV.U32 R3, RZ, RZ, 0x0 ;  /* 0x00000000ff037424 */ /* 0x000fe200078e00ff */
[----:B------:R-:W-:-:S02]  /*1f90*/  ISETP.GE.AND P1, PT, R12, RZ, PT ;  /* 0x000000ff0c00720c */ /* 0x000fc40003f26270 */
[----:B------:R-:W-:Y:S02]  /*1fa0*/  SEL R17, R17, R14, P0 ;  /* 0x0000000e11117207 */ /* 0x000fe40000000000 */
[----:B------:R-:W-:Y:S02]  /*1fb0*/  ISETP.NE.U32.AND P0, PT, R8, RZ, PT ;  /* 0x000000ff0800720c */ /* 0x000fe40003f05070 */
[-C--:B------:R-:W-:Y:S02]  /*1fc0*/  IADD3 R2, PT, PT, RZ, -R17.reuse, RZ ;  /* 0x80000011ff027210 */ /* 0x080fe40007ffe0ff */
[----:B------:R-:W-:Y:S02]  /*1fd0*/  ISETP.NE.AND.EX P0, PT, R9, RZ, PT, P0 ;  /* 0x000000ff0900720c */ /* 0x000fe40003f05300 */
[----:B------:R-:W-:Y:S02]  /*1fe0*/  SEL R17, R2, R17, !P1 ;  /* 0x0000001102117207 */ /* 0x000fe40004800000 */
[----:B------:R-:W-:-:S02]  /*1ff0*/  MOV R2, R10 ;  /* 0x0000000a00027202 */ /* 0x000fc40000000f00 */
[----:B------:R-:W-:Y:S02]  /*2000*/  SEL R17, R17, 0xffffffff, P0 ;  /* 0xffffffff11117807 */ /* 0x000fe40000000000 */
[----:B------:R-:W-:Y:S05]  /*2010*/  RET.REL.NODEC R2 `(_Z17kernel_projectionPKiPKfS2_PKhS2_S2_S0_S2_S2_S0_S0_S0_S0_S0_S2_S2_Ph) ;  /* 0xffffffdc02f87950 */ /* 0x000fea0003c3ffff */
        .weak           $__internal_1_$__cuda_sm20_rcp_rn_f32_slowpath
        .type           $__internal_1_$__cuda_sm20_rcp_rn_f32_slowpath,@function
        .size           $__internal_1_$__cuda_sm20_rcp_rn_f32_slowpath,($__internal_2_$__cuda_sm3x_div_rn_noftz_f32_slowpath - $__internal_1_$__cuda_sm20_rcp_rn_f32_slowpath)
$__internal_1_$__cuda_sm20_rcp_rn_f32_slowpath:
[----:B------:R-:W-:Y:S01]  /*2020*/  SHF.L.U32 R0, R2, 0x1, RZ ;  /* 0x0000000102007819 */ /* 0x000fe200000006ff */
[----:B------:R-:W-:Y:S03]  /*2030*/  BSSY.RECONVERGENT B1, `(.L_x_24) ;  /* 0x0000031000017945 */ /* 0x000fe60003800200 */
[----:B------:R-:W-:Y:S02]  /*2040*/  SHF.R.U32.HI R23, RZ, 0x18, R0 ;  /* 0x00000018ff177819 */ /* 0x000fe40000011600 */
[----:B------:R-:W-:Y:S02]  /*2050*/  MOV R0, R2 ;  /* 0x0000000200007202 */ /* 0x000fe40000000f00 */
[----:B------:R-:W-:-:S13]  /*2060*/  ISETP.NE.U32.AND P0, PT, R23, RZ, PT ;  /* 0x000000ff1700720c */ /* 0x000fda0003f05070 */
[----:B------:R-:W-:Y:S05]  /*2070*/  @P0 BRA `(.L_x_25) ;  /* 0x0000000000280947 */ /* 0x000fea0003800000 */
[----:B------:R-:W-:-:S04]  /*2080*/  SHF.L.U32 R2, R0, 0x1, RZ ;  /* 0x0000000100027819 */ /* 0x000fc800000006ff */
[----:B------:R-:W-:-:S13]  /*2090*/  ISETP.NE.AND P0, PT, R2, RZ, PT ;  /* 0x000000ff0200720c */ /* 0x000fda0003f05270 */
[----:B------:R-:W-:Y:S01]  /*20a0*/  @P0 FFMA R9, R0, 1.84467440737095516160e+19, RZ ;  /* 0x5f80000000090823 */ /* 0x000fe200000000ff */
[----:B------:R-:W-:Y:S08]  /*20b0*/  @!P0 MUFU.RCP R8, R0 ;  /* 0x0000000000088308 */ /* 0x000ff00000001000 */
[----:B------:R-:W0:Y:S02]  /*20c0*/  @P0 MUFU.RCP R2, R9 ;  /* 0x0000000900020308 */ /* 0x000e240000001000 */
[----:B0-----:R-:W-:-:S04]  /*20d0*/  @P0 FFMA R19, R9, R2, -1 ;  /* 0xbf80000009130423 */ /* 0x001fc80000000002 */
[----:B------:R-:W-:-:S04]  /*20e0*/  @P0 FADD.FTZ R19, -R19, -RZ ;  /* 0x800000ff13130221 */ /* 0x000fc80000010100 */
[----:B------:R-:W-:-:S04]  /*20f0*/  @P0 FFMA R2, R2, R19, R2 ;  /* 0x0000001302020223 */ /* 0x000fc80000000002 */
[----:B------:R-:W-:Y:S01]  /*2100*/  @P0 FFMA R8, R2, 1.84467440737095516160e+19, RZ ;  /* 0x5f80000002080823 */ /* 0x000fe200000000ff */
[----:B------:R-:W-:Y:S06]  /*2110*/  BRA `(.L_x_26) ;  /* 0x0000000000887947 */ /* 0x000fec0003800000 */
.L_x_25:
[----:B------:R-:W-:-:S04]  /*2120*/  IADD3 R24, PT, PT, R23, -0xfd, RZ ;  /* 0xffffff0317187810 */ /* 0x000fc80007ffe0ff */
[----:B------:R-:W-:-:S13]  /*2130*/  ISETP.GT.U32.AND P0, PT, R24, 0x1, PT ;  /* 0x000000011800780c */ /* 0x000fda0003f04070 */
[----:B------:R-:W-:Y:S05]  /*2140*/  @P0 BRA `(.L_x_27) ;  /* 0x0000000000780947 */ /* 0x000fea0003800000 */
[----:B------:R-:W-:Y:S01]  /*2150*/  LOP3.LUT R2, R0, 0x7fffff, RZ, 0xc0, !PT ;  /* 0x007fffff00027812 */ /* 0x000fe200078ec0ff */
[----:B------:R-:W-:-:S03]  /*2160*/  HFMA2 R21, -RZ, RZ, 0, 1.78813934326171875e-07 ;  /* 0x00000003ff157431 */ /* 0x000fc600000001ff */
[----:B------:R-:W-:-:S04]  /*2170*/  LOP3.LUT R2, R2, 0x3f800000, RZ, 0xfc, !PT ;  /* 0x3f80000002027812 */ /* 0x000fc800078efcff */
[----:B------:R-:W0:Y:S01]  /*2180*/  MUFU.RCP R9, R2 ;  /* 0x0000000200097308 */ /* 0x000e220000001000 */
[----:B------:R-:W-:Y:S01]  /*2190*/  SHF.L.U32 R21, R21, R24, RZ ;  /* 0x0000001815157219 */ /* 0x000fe200000006ff */
[----:B0-----:R-:W-:-:S04]  /*21a0*/  FFMA R8, R2, R9, -1 ;  /* 0xbf80000002087423 */ /* 0x001fc80000000009 */
[----:B------:R-:W-:-:S04]  /*21b0*/  FADD.FTZ R8, -R8, -RZ ;  /* 0x800000ff08087221 */ /* 0x000fc80000010100 */
[CCC-:B------:R-:W-:Y:S01]  /*21c0*/  FFMA.RM R19, R9.reuse, R8.reuse, R9.reuse ;  /* 0x0000000809137223 */ /* 0x1c0fe20000004009 */
[----:B------:R-:W-:-:S04]  /*21d0*/  FFMA.RP R22, R9, R8, R9 ;  /* 0x0000000809167223 */ /* 0x000fc80000008009 */
[C---:B------:R-:W-:Y:S02]  /*21e0*/  LOP3.LUT R8, R19.reuse, 0x7fffff, RZ, 0xc0, !PT ;  /* 0x007fffff13087812 */ /* 0x040fe400078ec0ff */
[----:B------:R-:W-:Y:S02]  /*21f0*/  FSETP.NEU.FTZ.AND P0, PT, R19, R22, PT ;  /* 0x000000161300720b */ /* 0x000fe40003f1d000 */
[----:B------:R-:W-:Y:S02]  /*2200*/  LOP3.LUT R8, R8, 0x800000, RZ, 0xfc, !PT ;  /* 0x0080000008087812 */ /* 0x000fe400078efcff */
[----:B------:R-:W-:Y:S02]  /*2210*/  SEL R9, RZ, 0xffffffff, !P0 ;  /* 0xffffffffff097807 */ /* 0x000fe40004000000 */
[----:B------:R-:W-:-:S03]  /*2220*/  LOP3.LUT R21, R21, R8, RZ, 0xc0, !PT ;  /* 0x0000000815157212 */ /* 0x000fc600078ec0ff */
[----:B------:R-:W-:Y:S01]  /*2230*/  IMAD.MOV R9, RZ, RZ, -R9 ;  /* 0x000000ffff097224 */ /* 0x000fe200078e0a09 */
[----:B------:R-:W-:-:S04]  /*2240*/  SHF.R.U32.HI R21, RZ, R24, R21 ;  /* 0x00000018ff157219 */ /* 0x000fc80000011615 */
[----:B------:R-:W-:Y:S02]  /*2250*/  LOP3.LUT P1, RZ, R9, R24, R8, 0xf8, !PT ;  /* 0x0000001809ff7212 */ /* 0x000fe4000782f808 */
[C---:B------:R-:W-:Y:S02]  /*2260*/  LOP3.LUT P0, RZ, R21.reuse, 0x1, RZ, 0xc0, !PT ;  /* 0x0000000115ff7812 */ /* 0x040fe4000780c0ff */
[----:B------:R-:W-:Y:S02]  /*2270*/  LOP3.LUT P2, RZ, R21, 0x2, RZ, 0xc0, !PT ;  /* 0x0000000215ff7812 */ /* 0x000fe4000784c0ff */
[----:B------:R-:W-:Y:S02]  /*2280*/  IADD3 R9, PT, PT, R23, -0xfc, RZ ;  /* 0xffffff0417097810 */ /* 0x000fe40007ffe0ff */
[----:B------:R-:W-:Y:S02]  /*2290*/  PLOP3.LUT P0, PT, P0, P1, P2, 0xe0, 0x0 ;  /* 0x000000000000781c */ /* 0x000fe40000703c20 */
[----:B------:R-:W-:-:S02]  /*22a0*/  LOP3.LUT P1, RZ, R0, 0x7fffff, RZ, 0xc0, !PT ;  /* 0x007fffff00ff7812 */ /* 0x000fc4000782c0ff */
[----:B------:R-:W-:Y:S02]  /*22b0*/  SEL R2, RZ, 0x1, !P0 ;  /* 0x00000001ff027807 */ /* 0x000fe40004000000 */
[----:B------:R-:W-:Y:S02]  /*22c0*/  SHF.R.U32.HI R9, RZ, R9, R8 ;  /* 0x00000009ff097219 */ /* 0x000fe40000011608 */
[----:B------:R-:W-:-:S04]  /*22d0*/  IADD3 R2, PT, PT, -R2, RZ, RZ ;  /* 0x000000ff02027210 */ /* 0x000fc80007ffe1ff */
[----:B------:R-:W-:-:S13]  /*22e0*/  ISETP.GE.AND P0, PT, R2, RZ, PT ;  /* 0x000000ff0200720c */ /* 0x000fda0003f06270 */
[----:B------:R-:W-:-:S04]  /*22f0*/  @!P0 IADD3 R9, PT, PT, R9, 0x1, RZ ;  /* 0x0000000109098810 */ /* 0x000fc80007ffe0ff */
[----:B------:R-:W-:-:S04]  /*2300*/  @!P1 SHF.L.U32 R9, R9, 0x1, RZ ;  /* 0x0000000109099819 */ /* 0x000fc800000006ff */
[----:B------:R-:W-:Y:S01]  /*2310*/  LOP3.LUT R8, R9, 0x80000000, R0, 0xf8, !PT ;  /* 0x8000000009087812 */ /* 0x000fe200078ef800 */
[----:B------:R-:W-:Y:S06]  /*2320*/  BRA `(.L_x_26) ;  /* 0x0000000000047947 */ /* 0x000fec0003800000 */
.L_x_27:
[----:B------:R0:W1:Y:S02]  /*2330*/  MUFU.RCP R8, R0 ;  /* 0x0000000000087308 */ /* 0x0000640000001000 */
.L_x_26:
[----:B------:R-:W-:Y:S05]  /*2340*/  BSYNC.RECONVERGENT B1 ;  /* 0x0000000000017941 */ /* 0x000fea0003800200 */
.L_x_24:
[----:B------:R-:W-:Y:S01]  /*2350*/  HFMA2 R9, -RZ, RZ, 0, 0 ;  /* 0x00000000ff097431 */ /* 0x000fe200000001ff */
[----:B-1----:R-:W-:Y:S01]  /*2360*/  MOV R22, R8 ;  /* 0x0000000800167202 */ /* 0x002fe20000000f00 */
[----:B------:R-:W-:-:S04]  /*2370*/  IMAD.MOV.U32 R8, RZ, RZ, R6 ;  /* 0x000000ffff087224 */ /* 0x000fc800078e0006 */
[----:B0-----:R-:W-:Y:S05]  /*2380*/  RET.REL.NODEC R8 `(_Z17kernel_projectionPKiPKfS2_PKhS2_S2_S0_S2_S2_S0_S0_S0_S0_S0_S2_S2_Ph) ;  /* 0xffffffdc081c7950 */ /* 0x001fea0003c3ffff */
        .weak           $__internal_2_$__cuda_sm3x_div_rn_noftz_f32_slowpath
        .type           $__internal_2_$__cuda_sm3x_div_rn_noftz_f32_slowpath,@function
        .size           $__internal_2_$__cuda_sm3x_div_rn_noftz_f32_slowpath,(.L_x_42 - $__internal_2_$__cuda_sm3x_div_rn_noftz_f32_slowpath)
$__internal_2_$__cuda_sm3x_div_rn_noftz_f32_slowpath:
[----:B------:R-:W-:Y:S01]  /*2390*/  SHF.R.U32.HI R15, RZ, 0x17, R3 ;  /* 0x00000017ff0f7819 */ /* 0x000fe20000011603 */
[----:B------:R-:W-:Y:S01]  /*23a0*/  BSSY.RECONVERGENT B2, `(.L_x_28) ;  /* 0x0000062000027945 */ /* 0x000fe20003800200 */
[----:B------:R-:W-:Y:S02]  /*23b0*/  SHF.R.U32.HI R9, RZ, 0x17, R0 ;  /* 0x00000017ff097819 */ /* 0x000fe40000011600 */
[----:B------:R-:W-:Y:S02]  /*23c0*/  LOP3.LUT R15, R15, 0xff, RZ, 0xc0, !PT ;  /* 0x000000ff0f0f7812 */ /* 0x000fe400078ec0ff */
[----:B------:R-:W-:Y:S02]  /*23d0*/  LOP3.LUT R18, R9, 0xff, RZ, 0xc0, !PT ;  /* 0x000000ff09127812 */ /* 0x000fe400078ec0ff */
[----:B------:R-:W-:Y:S02]  /*23e0*/  IADD3 R17, PT, PT, R15, -0x1, RZ ;  /* 0xffffffff0f117810 */ /* 0x000fe40007ffe0ff */
[----:B------:R-:W-:-:S02]  /*23f0*/  IADD3 R16, PT, PT, R18, -0x1, RZ ;  /* 0xffffffff12107810 */ /* 0x000fc40007ffe0ff */
[----:B------:R-:W-:-:S04]  /*2400*/  ISETP.GT.U32.AND P0, PT, R17, 0xfd, PT ;  /* 0x000000fd1100780c */ /* 0x000fc80003f04070 */
[----:B------:R-:W-:-:S13]  /*2410*/  ISETP.GT.U32.OR P0, PT, R16, 0xfd, P0 ;  /* 0x000000fd1000780c */ /* 0x000fda0000704470 */
[----:B------:R-:W-:Y:S01]  /*2420*/  @!P0 MOV R9, RZ ;  /* 0x000000ff00098202 */ /* 0x000fe20000000f00 */
[----:B------:R-:W-:Y:S06]  /*2430*/  @!P0 BRA `(.L_x_29) ;  /* 0x00000000005c8947 */ /* 0x000fec0003800000 */
[----:B------:R-:W-:Y:S02]  /*2440*/  FSETP.GTU.FTZ.AND P0, PT, |R0|, +INF , PT ;  /* 0x7f8000000000780b */ /* 0x000fe40003f1c200 */
[----:B------:R-:W-:-:S04]  /*2450*/  FSETP.GTU.FTZ.AND P1, PT, |R3|, +INF , PT ;  /* 0x7f8000000300780b */ /* 0x000fc80003f3c200 */
[----:B------:R-:W-:-:S13]  /*2460*/  PLOP3.LUT P0, PT, P0, P1, PT, 0xf8, 0x8f ;  /* 0x00000000008f781c */ /* 0x000fda0000703f70 */
[----:B------:R-:W-:Y:S05]  /*2470*/  @P0 BRA `(.L_x_30) ;  /* 0x00000004004c0947 */ /* 0x000fea0003800000 */
[----:B------:R-:W-:-:S13]  /*2480*/  LOP3.LUT P0, RZ, R3, 0x7fffffff, R0, 0xc8, !PT ;  /* 0x7fffffff03ff7812 */ /* 0x000fda000780c800 */
[----:B------:R-:W-:Y:S05]  /*2490*/  @!P0 BRA `(.L_x_31) ;  /* 0x00000004003c8947 */ /* 0x000fea0003800000 */
[C---:B------:R-:W-:Y:S02]  /*24a0*/  FSETP.NEU.FTZ.AND P1, PT, |R0|.reuse, +INF , PT ;  /* 0x7f8000000000780b */ /* 0x040fe40003f3d200 */
[----:B------:R-:W-:Y:S02]  /*24b0*/  FSETP.NEU.FTZ.AND P2, PT, |R3|, +INF , PT ;  /* 0x7f8000000300780b */ /* 0x000fe40003f5d200 */
[----:B------:R-:W-:-:S11]  /*24c0*/  FSETP.NEU.FTZ.AND P0, PT, |R0|, +INF , PT ;  /* 0x7f8000000000780b */ /* 0x000fd60003f1d200 */
[----:B------:R-:W-:Y:S05]  /*24d0*/  @!P2 BRA !P1, `(.L_x_31) ;  /* 0x00000004002ca947 */ /* 0x000fea0004800000 */
[----:B------:R-:W-:-:S04]  /*24e0*/  LOP3.LUT P1, RZ, R0, 0x7fffffff, RZ, 0xc0, !PT ;  /* 0x7fffffff00ff7812 */ /* 0x000fc8000782c0ff */
[----:B------:R-:W-:-:S13]  /*24f0*/  PLOP3.LUT P1, PT, P2, P1, PT, 0x2f, 0xf2 ;  /* 0x0000000000f2781c */ /* 0x000fda0001722577 */
[----:B------:R-:W-:Y:S05]  /*2500*/  @P1 BRA `(.L_x_32) ;  /* 0x0000000400181947 */ /* 0x000fea0003800000 */
[----:B------:R-:W-:-:S04]  /*2510*/  LOP3.LUT P1, RZ, R3, 0x7fffffff, RZ, 0xc0, !PT ;  /* 0x7fffffff03ff7812 */ /* 0x000fc8000782c0ff */
[----:B------:R-:W-:-:S13]  /*2520*/  PLOP3.LUT P0, PT, P0, P1, PT, 0x2f, 0xf2 ;  /* 0x0000000000f2781c */ /* 0x000fda0000702577 */
[----:B------:R-:W-:Y:S05]  /*2530*/  @P0 BRA `(.L_x_33) ;  /* 0x0000000400000947 */ /* 0x000fea0003800000 */
[----:B------:R-:W-:Y:S02]  /*2540*/  ISETP.GE.AND P0, PT, R16, RZ, PT ;  /* 0x000000ff1000720c */ /* 0x000fe40003f06270 */
[----:B------:R-:W-:-:S11]  /*2550*/  ISETP.GE.AND P1, PT, R17, RZ, PT ;  /* 0x000000ff1100720c */ /* 0x000fd60003f26270 */
[----:B------:R-:W-:Y:S01]  /*2560*/  @P0 MOV R9, RZ ;  /* 0x000000ff00090202 */ /* 0x000fe20000000f00 */
[----:B------:R-:W-:Y:S02]  /*2570*/  @!P0 IMAD.MOV.U32 R9, RZ, RZ, -0x40 ;  /* 0xffffffc0ff098424 */ /* 0x000fe400078e00ff */
[----:B------:R-:W-:Y:S01]  /*2580*/  @!P0 FFMA R0, R0, 1.84467440737095516160e+19, RZ ;  /* 0x5f80000000008823 */ /* 0x000fe200000000ff */
[----:B------:R-:W-:Y:S02]  /*2590*/  @!P1 FFMA R3, R3, 1.84467440737095516160e+19, RZ ;  /* 0x5f80000003039823 */ /* 0x000fe400000000ff */
[----:B------:R-:W-:-:S07]  /*25a0*/  @!P1 IADD3 R9, PT, PT, R9, 0x40, RZ ;  /* 0x0000004009099810 */ /* 0x000fce0007ffe0ff */
.L_x_29:
[----:B------:R-:W-:Y:S01]  /*25b0*/  LEA R16, R15, 0xc0800000, 0x17 ;  /* 0xc08000000f107811 */ /* 0x000fe200078eb8ff */
[----:B------:R-:W-:Y:S03]  /*25c0*/  BSSY.RECONVERGENT B3, `(.L_x_34) ;  /* 0x0000036000037945 */ /* 0x000fe60003800200 */
[----:B------:R-:W-:Y:S02]  /*25d0*/  IADD3 R16, PT, PT, -R16, R3, RZ ;  /* 0x0000000310107210 */ /* 0x000fe40007ffe1ff */
[----:B------:R-:W-:Y:S02]  /*25e0*/  IADD3 R3, PT, PT, R18, -0x7f, RZ ;  /* 0xffffff8112037810 */ /* 0x000fe40007ffe0ff */
[----:B------:R0:W1:Y:S01]  /*25f0*/  MUFU.RCP R17, R16 ;  /* 0x0000001000117308 */ /* 0x0000620000001000 */
[----:B------:R-:W-:Y:S02]  /*2600*/  FADD.FTZ R19, -R16, -RZ ;  /* 0x800000ff10137221 */ /* 0x000fe40000010100 */
[C---:B------:R-:W-:Y:S01]  /*2610*/  IMAD R0, R3.reuse, -0x800000, R0 ;  /* 0xff80000003007824 */ /* 0x040fe200078e0200 */
[----:B0-----:R-:W-:-:S04]  /*2620*/  IADD3 R16, PT, PT, R3, 0x7f, -R15 ;  /* 0x0000007f03107810 */ /* 0x001fc80007ffe80f */
[----:B------:R-:W-:Y:S01]  /*2630*/  IADD3 R16, PT, PT, R16, R9, RZ ;  /* 0x0000000910107210 */ /* 0x000fe20007ffe0ff */
[----:B-1----:R-:W-:-:S04]  /*2640*/  FFMA R18, R17, R19, 1 ;  /* 0x3f80000011127423 */ /* 0x002fc80000000013 */
[----:B------:R-:W-:-:S04]  /*2650*/  FFMA R20, R17, R18, R17 ;  /* 0x0000001211147223 */ /* 0x000fc80000000011 */
[----:B------:R-:W-:-:S04]  /*2660*/  FFMA R17, R0, R20, RZ ;  /* 0x0000001400117223 */ /* 0x000fc800000000ff */
[----:B------:R-:W-:-:S04]  /*2670*/  FFMA R18, R19, R17, R0 ;  /* 0x0000001113127223 */ /* 0x000fc80000000000 */
[----:B------:R-:W-:-:S04]  /*2680*/  FFMA R17, R20, R18, R17 ;  /* 0x0000001214117223 */ /* 0x000fc80000000011 */
[----:B------:R-:W-:-:S04]  /*2690*/  FFMA R18, R19, R17, R0 ;  /* 0x0000001113127223 */ /* 0x000fc80000000000 */
[----:B------:R-:W-:-:S05]  /*26a0*/  FFMA R0, R20, R18, R17 ;  /* 0x0000001214007223 */ /* 0x000fca0000000011 */
[----:B------:R-:W-:-:S04]  /*26b0*/  SHF.R.U32.HI R3, RZ, 0x17, R0 ;  /* 0x00000017ff037819 */ /* 0x000fc80000011600 */
[----:B------:R-:W-:-:S04]  /*26c0*/  LOP3.LUT R3, R3, 0xff, RZ, 0xc0, !PT ;  /* 0x000000ff03037812 */ /* 0x000fc800078ec0ff */
[----:B------:R-:W-:-:S05]  /*26d0*/  IADD3 R15, PT, PT, R3, R16, RZ ;  /* 0x00000010030f7210 */ /* 0x000fca0007ffe0ff */
[----:B------:R-:W-:-:S05]  /*26e0*/  VIADD R3, R15, 0xffffffff ;  /* 0xffffffff0f037836 */ /* 0x000fca0000000000 */
[----:B------:R-:W-:-:S13]  /*26f0*/  ISETP.GE.U32.AND P0, PT, R3, 0xfe, PT ;  /* 0x000000fe0300780c */ /* 0x000fda0003f06070 */
[----:B------:R-:W-:Y:S05]  /*2700*/  @!P0 BRA `(.L_x_35) ;  /* 0x0000000000808947 */ /* 0x000fea0003800000 */
[----:B------:R-:W-:-:S13]  /*2710*/  ISETP.GT.AND P0, PT, R15, 0xfe, PT ;  /* 0x000000fe0f00780c */ /* 0x000fda0003f04270 */
[----:B------:R-:W-:Y:S05]  /*2720*/  @P0 BRA `(.L_x_36) ;  /* 0x00000000006c0947 */ /* 0x000fea0003800000 */
[----:B------:R-:W-:-:S13]  /*2730*/  ISETP.GE.AND P0, PT, R15, 0x1, PT ;  /* 0x000000010f00780c */ /* 0x000fda0003f06270 */
[----:B------:R-:W-:Y:S05]  /*2740*/  @P0 BRA `(.L_x_37) ;  /* 0x0000000000740947 */ /* 0x000fea0003800000 */
[----:B------:R-:W-:Y:S02]  /*2750*/  ISETP.GE.AND P0, PT, R15, -0x18, PT ;  /* 0xffffffe80f00780c */ /* 0x000fe40003f06270 */
[----:B------:R-:W-:-:S11]  /*2760*/  LOP3.LUT R0, R0, 0x80000000, RZ, 0xc0, !PT ;  /* 0x8000000000007812 */ /* 0x000fd600078ec0ff */
[----:B------:R-:W-:Y:S05]  /*2770*/  @!P0 BRA `(.L_x_37) ;  /* 0x0000000000688947 */ /* 0x000fea0003800000 */
[CCC-:B------:R-:W-:Y:S01]  /*2780*/  FFMA.RZ R3, R20.reuse, R18.reuse, R17.reuse ;  /* 0x0000001214037223 */ /* 0x1c0fe2000000c011 */
[CCC-:B------:R-:W-:Y:S01]  /*2790*/  FFMA.RM R16, R20.reuse, R18.reuse, R17.reuse ;  /* 0x0000001214107223 */ /* 0x1c0fe20000004011 */
[C---:B------:R-:W-:Y:S02]  /*27a0*/  ISETP.NE.AND P2, PT, R15.reuse, RZ, PT ;  /* 0x000000ff0f00720c */ /* 0x040fe40003f45270 */
[----:B------:R-:W-:Y:S02]  /*27b0*/  ISETP.NE.AND P1, PT, R15, RZ, PT ;  /* 0x000000ff0f00720c */ /* 0x000fe40003f25270 */
[----:B------:R-:W-:Y:S01]  /*27c0*/  LOP3.LUT R9, R3, 0x7fffff, RZ, 0xc0, !PT ;  /* 0x007fffff03097812 */ /* 0x000fe200078ec0ff */
[----:B------:R-:W-:Y:S01]  /*27d0*/  FFMA.RP R3, R20, R18, R17 ;  /* 0x0000001214037223 */ /* 0x000fe20000008011 */
[----:B------:R-:W-:Y:S02]  /*27e0*/  IADD3 R18, PT, PT, R15, 0x20, RZ ;  /* 0x000000200f127810 */ /* 0x000fe40007ffe0ff */
[----:B------:R-:W-:-:S02]  /*27f0*/  LOP3.LUT R9, R9, 0x800000, RZ, 0xfc, !PT ;  /* 0x0080000009097812 */ /* 0x000fc400078efcff */
[----:B------:R-:W-:Y:S02]  /*2800*/  IADD3 R15, PT, PT, -R15, RZ, RZ ;  /* 0x000000ff0f0f7210 */ /* 0x000fe40007ffe1ff */
[----:B------:R-:W-:Y:S02]  /*2810*/  SHF.L.U32 R18, R9, R18, RZ ;  /* 0x0000001209127219 */ /* 0x000fe400000006ff */
[----:B------:R-:W-:Y:S02]  /*2820*/  FSETP.NEU.FTZ.AND P0, PT, R3, R16, PT ;  /* 0x000000100300720b */ /* 0x000fe40003f1d000 */
[----:B------:R-:W-:Y:S02]  /*2830*/  SEL R16, R15, RZ, P2 ;  /* 0x000000ff0f107207 */ /* 0x000fe40001000000 */
[----:B------:R-:W-:Y:S02]  /*2840*/  ISETP.NE.AND P1, PT, R18, RZ, P1 ;  /* 0x000000ff1200720c */ /* 0x000fe40000f25270 */
[----:B------:R-:W-:-:S02]  /*2850*/  SHF.R.U32.HI R16, RZ, R16, R9 ;  /* 0x00000010ff107219 */ /* 0x000fc40000011609 */
[----:B------:R-:W-:Y:S02]  /*2860*/  PLOP3.LUT P0, PT, P0, P1, PT, 0xf8, 0x8f ;  /* 0x00000000008f781c */ /* 0x000fe40000703f70 */
[----:B------:R-:W-:Y:S02]  /*2870*/  SHF.R.U32.HI R18, RZ, 0x1, R16 ;  /* 0x00000001ff127819 */ /* 0x000fe40000011610 */
[----:B------:R-:W-:-:S04]  /*2880*/  SEL R3, RZ, 0x1, !P0 ;  /* 0x00000001ff037807 */ /* 0x000fc80004000000 */
[----:B------:R-:W-:-:S04]  /*2890*/  LOP3.LUT R3, R3, 0x1, R18, 0xf8, !PT ;  /* 0x0000000103037812 */ /* 0x000fc800078ef812 */
[----:B------:R-:W-:-:S04]  /*28a0*/  LOP3.LUT R3, R3, R16, RZ, 0xc0, !PT ;  /* 0x0000001003037212 */ /* 0x000fc800078ec0ff */
[----:B------:R-:W-:-:S04]  /*28b0*/  IADD3 R3, PT, PT, R18, R3, RZ ;  /* 0x0000000312037210 */ /* 0x000fc80007ffe0ff */
[----:B------:R-:W-:Y:S01]  /*28c0*/  LOP3.LUT R0, R3, R0, RZ, 0xfc, !PT ;  /* 0x0000000003007212 */ /* 0x000fe200078efcff */
[----:B------:R-:W-:Y:S06]  /*28d0*/  BRA `(.L_x_37) ;  /* 0x0000000000107947 */ /* 0x000fec0003800000 */
.L_x_36:
[----:B------:R-:W-:-:S04]  /*28e0*/  LOP3.LUT R0, R0, 0x80000000, RZ, 0xc0, !PT ;  /* 0x8000000000007812 */ /* 0x000fc800078ec0ff */
[----:B------:R-:W-:Y:S01]  /*28f0*/  LOP3.LUT R0, R0, 0x7f800000, RZ, 0xfc, !PT ;  /* 0x7f80000000007812 */ /* 0x000fe200078efcff */
[----:B------:R-:W-:Y:S06]  /*2900*/  BRA `(.L_x_37) ;  /* 0x0000000000047947 */ /* 0x000fec0003800000 */
.L_x_35:
[----:B------:R-:W-:-:S07]  /*2910*/  LEA R0, R16, R0, 0x17 ;  /* 0x0000000010007211 */ /* 0x000fce00078eb8ff */
.L_x_37:
[----:B------:R-:W-:Y:S05]  /*2920*/  BSYNC.RECONVERGENT B3 ;  /* 0x0000000000037941 */ /* 0x000fea0003800200 */
.L_x_34:
[----:B------:R-:W-:Y:S05]  /*2930*/  BRA `(.L_x_38) ;  /* 0x0000000000207947 */ /* 0x000fea0003800000 */
.L_x_33:
[----:B------:R-:W-:-:S04]  /*2940*/  LOP3.LUT R0, R3, 0x80000000, R0, 0x48, !PT ;  /* 0x8000000003007812 */ /* 0x000fc800078e4800 */
[----:B------:R-:W-:Y:S01]  /*2950*/  LOP3.LUT R0, R0, 0x7f800000, RZ, 0xfc, !PT ;  /* 0x7f80000000007812 */ /* 0x000fe200078efcff */
[----:B------:R-:W-:Y:S06]  /*2960*/  BRA `(.L_x_38) ;  /* 0x0000000000147947 */ /* 0x000fec0003800000 */
.L_x_32:
[----:B------:R-:W-:Y:S01]  /*2970*/  LOP3.LUT R0, R3, 0x80000000, R0, 0x48, !PT ;  /* 0x8000000003007812 */ /* 0x000fe200078e4800 */
[----:B------:R-:W-:Y:S06]  /*2980*/  BRA `(.L_x_38) ;  /* 0x00000000000c7947 */ /* 0x000fec0003800000 */
.L_x_31:
[----:B------:R-:W0:Y:S01]  /*2990*/  MUFU.RSQ R0, -QNAN ;  /* 0xffc0000000007908 */ /* 0x000e220000001400 */
[----:B------:R-:W-:Y:S05]  /*29a0*/  BRA `(.L_x_38) ;  /* 0x0000000000047947 */ /* 0x000fea0003800000 */
.L_x_30:
[----:B------:R-:W-:-:S07]  /*29b0*/  FADD.FTZ R0, R0, R3 ;  /* 0x0000000300007221 */ /* 0x000fce0000010000 */
.L_x_38:
[----:B------:R-:W-:Y:S05]  /*29c0*/  BSYNC.RECONVERGENT B2 ;  /* 0x0000000000027941 */ /* 0x000fea0003800200 */
.L_x_28:
[----:B------:R-:W-:-:S04]  /*29d0*/  HFMA2 R9, -RZ, RZ, 0, 0 ;  /* 0x00000000ff097431 */ /* 0x000fc800000001ff */
[----:B0-----:R-:W-:Y:S05]  /*29e0*/  RET.REL.NODEC R8 `(_Z17kernel_projectionPKiPKfS2_PKhS2_S2_S0_S2_S2_S0_S0_S0_S0_S0_S2_S2_Ph) ;  /* 0xffffffd408847950 */ /* 0x001fea0003c3ffff */
.L_x_39:
        /* <DEDUP_REMOVED lines=9> */
.L_x_42:


//--------------------- .nv.shared.reserved.0     --------------------------
	.section	.nv.shared.reserved.0,"aw",@nobits
	.weak		__nv_reservedSMEM_offset_0_alias
	.size		__nv_reservedSMEM_offset_0_alias, 0, 64
	.other		__nv_reservedSMEM_offset_0_alias,@"STO_CUDA_RESERVED_SHARED STV_DEFAULT"
__nv_reservedSMEM_offset_0_alias:
	.zero		0
	.zero		64


//--------------------- .nv.constant0._Z8fill_dosPc --------------------------
	.section	.nv.constant0._Z8fill_dosPc,"a",@progbits
	.sectionflags	@""
	.align	4
.nv.constant0._Z8fill_dosPc:
	.zero		904


//--------------------- .nv.constant0._Z17kernel_projectionPKiPKfS2_PKhS2_S2_S0_S2_S2_S0_S0_S0_S0_S0_S2_S2_Ph --------------------------
	.section	.nv.constant0._Z17kernel_projectionPKiPKfS2_PKhS2_S2_S0_S2_S2_S0_S0_S0_S0_S0_S2_S2_Ph,"a",@progbits
	.sectionflags	@""
	.align	4
.nv.constant0._Z17kernel_projectionPKiPKfS2_PKhS2_S2_S0_S2_S2_S0_S0_S0_S0_S0_S2_S2_Ph:
	.zero		1032


//--------------------- SYMBOLS --------------------------

	.type		.nv.reservedSmem.offset0,@object
	.size		.nv.reservedSmem.offset0,0x4
